	.target	sm_100a

	.elftype	@"ET_EXEC"


//--------------------- .note.nv.tkinfo           --------------------------
	.section	.note.nv.tkinfo,"",@"SHT_NOTE"
	.sectionflags	@"SHF_NOTE_NV_TKINFO"
	.tkinfo
        /*0018*/ 	.word	0x00000002
        /*0030*/ 	.string	""
        /*0030*/ 	.string	"ptxas"
        /*0030*/ 	.string	"Cuda compilation tools, release 13.0, V13.0.88"
        /*0030*/ 	.string	"Build cuda_13.0.r13.0/compiler.36424714_0"
        /*0030*/ 	.string	"-arch sm_100a -m 64 "



//--------------------- .note.nv.cuinfo           --------------------------
	.section	.note.nv.cuinfo,"",@"SHT_NOTE"
	.sectionflags	@"SHF_NOTE_NV_CUINFO"
        /*0018*/ 	.short	0x0002
        /*001a*/ 	.short	0x0064
        /*001c*/ 	.short	0x0082
	.zero		2


//--------------------- .nv.info                  --------------------------
	.section	.nv.info,"",@"SHT_CUDA_INFO"
	.align	4


	//----- nvinfo : EIATTR_REGCOUNT
	.align		4
        /*0000*/ 	.byte	0x04, 0x2f
        /*0002*/ 	.short	(.L_19 - .L_18)
	.align		4
.L_18:
        /*0004*/ 	.word	index@(_ZN7cutlass13device_kernelINS_4gemm6kernel13GemmUniversalIN4cute5tupleIJiiiiEEENS1_10collective13CollectiveMmaINS1_35MainloopSm100TmaUmmaWarpSpecializedILi4ELi2ELi4ENS5_IJNS4_1CILi1EEESB_SB_EEEEENS5_IJNSA_ILi128EEENSA_ILi64EEESF_EEEfNS5_IJlSB_lEEEfSH_NS4_8TiledMMAINS4_8MMA_AtomIJNS4_17SM100_MMA_TF32_SSINS_10tfloat32_tESL_fLi128ELi64ELNS4_4UMMA5MajorE0ELSN_0ELNSM_7ScaleInE0ELSO_0EEEEEENS4_6LayoutISC_NS5_IJNSA_ILi0EEESS_SS_EEEEENS5_IJNS4_10UnderscoreESV_SV_EEEEENS4_13SM90_TMA_LOADENS4_14ComposedLayoutINS4_7SwizzleILi3ELi4ELi3EEENS4_18smem_ptr_flag_bitsILi32EEENSR_INS5_IJNSA_ILi8EEENSA_ILi32EEEEEENS5_IJS15_SB_EEEEEEEvNS4_8identityESY_S19_vS1A_EENS_8epilogue10collective18CollectiveEpilogueINS1C_23Sm100TmaWarpSpecializedILi4ELi2ELi16ELb1ELb0EEEJSG_NS5_IJNSR_ISE_SB_EENSR_INSA_ILi16EEESB_EEEEEfSH_fSH_NS1C_6fusion15FusionCallbacksIS1G_NS1L_17LinearCombinationIffffLNS_15FloatRoundStyleE2EEESG_S1K_JEEENS4_5SM1004TMEM4LOAD26SM100_TMEM_LOAD_32dp32b16xESY_NSZ_INS10_ILi2ELi4ELi3EEES13_NSR_INS5_IJS14_S1I_EEENS5_IJS1I_SB_EEEEEEENS4_39AutoVectorizingCopyWithAssumedAlignmentILi128EEENS4_14SM90_TMA_STOREES1Z_S21_S21_EEEvvEEEEvNT_6ParamsE)
        /*0008*/ 	.word	0x0000005a


	//----- nvinfo : EIATTR_FRAME_SIZE
	.align		4
.L_19:
        /*000c*/ 	.byte	0x04, 0x11
        /*000e*/ 	.short	(.L_21 - .L_20)
	.align		4
.L_20:
        /*0010*/ 	.word	index@($__internal_2_$__cuda_sm10x_tcgen05_guardrail_trap_unallocated_columns_being_dealloced)
        /*0014*/ 	.word	0x00000000


	//----- nvinfo : EIATTR_FRAME_SIZE
	.align		4
.L_21:
        /*0018*/ 	.byte	0x04, 0x11
        /*001a*/ 	.short	(.L_23 - .L_22)
	.align		4
.L_22:
        /*001c*/ 	.word	index@($__internal_1_$__cuda_sm10x_tcgen05_guardrail_trap_phase_invalid_during_alloc)
        /*0020*/ 	.word	0x00000000


	//----- nvinfo : EIATTR_FRAME_SIZE
	.align		4
.L_23:
        /*0024*/ 	.byte	0x04, 0x11
        /*0026*/ 	.short	(.L_25 - .L_24)
	.align		4
.L_24:
        /*0028*/ 	.word	index@($__internal_0_$__cuda_sm10x_tcgen05_guardrail_trap_col_being_dealloced_not_returned_by_alloc)
        /*002c*/ 	.word	0x00000000


	//----- nvinfo : EIATTR_FRAME_SIZE
	.align		4
.L_25:
        /*0030*/ 	.byte	0x04, 0x11
        /*0032*/ 	.short	(.L_27 - .L_26)
	.align		4
.L_26:
        /*0034*/ 	.word	index@(_ZN7cutlass13device_kernelINS_4gemm6kernel13GemmUniversalIN4cute5tupleIJiiiiEEENS1_10collective13CollectiveMmaINS1_35MainloopSm100TmaUmmaWarpSpecializedILi4ELi2ELi4ENS5_IJNS4_1CILi1EEESB_SB_EEEEENS5_IJNSA_ILi128EEENSA_ILi64EEESF_EEEfNS5_IJlSB_lEEEfSH_NS4_8TiledMMAINS4_8MMA_AtomIJNS4_17SM100_MMA_TF32_SSINS_10tfloat32_tESL_fLi128ELi64ELNS4_4UMMA5MajorE0ELSN_0ELNSM_7ScaleInE0ELSO_0EEEEEENS4_6LayoutISC_NS5_IJNSA_ILi0EEESS_SS_EEEEENS5_IJNS4_10UnderscoreESV_SV_EEEEENS4_13SM90_TMA_LOADENS4_14ComposedLayoutINS4_7SwizzleILi3ELi4ELi3EEENS4_18smem_ptr_flag_bitsILi32EEENSR_INS5_IJNSA_ILi8EEENSA_ILi32EEEEEENS5_IJS15_SB_EEEEEEEvNS4_8identityESY_S19_vS1A_EENS_8epilogue10collective18CollectiveEpilogueINS1C_23Sm100TmaWarpSpecializedILi4ELi2ELi16ELb1ELb0EEEJSG_NS5_IJNSR_ISE_SB_EENSR_INSA_ILi16EEESB_EEEEEfSH_fSH_NS1C_6fusion15FusionCallbacksIS1G_NS1L_17LinearCombinationIffffLNS_15FloatRoundStyleE2EEESG_S1K_JEEENS4_5SM1004TMEM4LOAD26SM100_TMEM_LOAD_32dp32b16xESY_NSZ_INS10_ILi2ELi4ELi3EEES13_NSR_INS5_IJS14_S1I_EEENS5_IJS1I_SB_EEEEEEENS4_39AutoVectorizingCopyWithAssumedAlignmentILi128EEENS4_14SM90_TMA_STOREES1Z_S21_S21_EEEvvEEEEvNT_6ParamsE)
        /*0038*/ 	.word	0x00000000


	//----- nvinfo : EIATTR_MIN_STACK_SIZE
	.align		4
.L_27:
        /*003c*/ 	.byte	0x04, 0x12
        /*003e*/ 	.short	(.L_29 - .L_28)
	.align		4
.L_28:
        /*0040*/ 	.word	index@(_ZN7cutlass13device_kernelINS_4gemm6kernel13GemmUniversalIN4cute5tupleIJiiiiEEENS1_10collective13CollectiveMmaINS1_35MainloopSm100TmaUmmaWarpSpecializedILi4ELi2ELi4ENS5_IJNS4_1CILi1EEESB_SB_EEEEENS5_IJNSA_ILi128EEENSA_ILi64EEESF_EEEfNS5_IJlSB_lEEEfSH_NS4_8TiledMMAINS4_8MMA_AtomIJNS4_17SM100_MMA_TF32_SSINS_10tfloat32_tESL_fLi128ELi64ELNS4_4UMMA5MajorE0ELSN_0ELNSM_7ScaleInE0ELSO_0EEEEEENS4_6LayoutISC_NS5_IJNSA_ILi0EEESS_SS_EEEEENS5_IJNS4_10UnderscoreESV_SV_EEEEENS4_13SM90_TMA_LOADENS4_14ComposedLayoutINS4_7SwizzleILi3ELi4ELi3EEENS4_18smem_ptr_flag_bitsILi32EEENSR_INS5_IJNSA_ILi8EEENSA_ILi32EEEEEENS5_IJS15_SB_EEEEEEEvNS4_8identityESY_S19_vS1A_EENS_8epilogue10collective18CollectiveEpilogueINS1C_23Sm100TmaWarpSpecializedILi4ELi2ELi16ELb1ELb0EEEJSG_NS5_IJNSR_ISE_SB_EENSR_INSA_ILi16EEESB_EEEEEfSH_fSH_NS1C_6fusion15FusionCallbacksIS1G_NS1L_17LinearCombinationIffffLNS_15FloatRoundStyleE2EEESG_S1K_JEEENS4_5SM1004TMEM4LOAD26SM100_TMEM_LOAD_32dp32b16xESY_NSZ_INS10_ILi2ELi4ELi3EEES13_NSR_INS5_IJS14_S1I_EEENS5_IJS1I_SB_EEEEEEENS4_39AutoVectorizingCopyWithAssumedAlignmentILi128EEENS4_14SM90_TMA_STOREES1Z_S21_S21_EEEvvEEEEvNT_6ParamsE)
        /*0044*/ 	.word	0x00000000
.L_29:


//--------------------- .nv.compat                --------------------------
	.section	.nv.compat,"",@"SHT_CUDA_COMPAT_INFO"
	.align	4
        /*0000*/ 	.byte	0x02, 0x09, 0x01, 0x00, 0x02, 0x02, 0x02, 0x00, 0x02, 0x05, 0x05, 0x00, 0x03, 0x07, 0x01, 0x01
        /*0010*/ 	.byte	0x02, 0x03, 0x01, 0x00, 0x02, 0x06, 0x01, 0x00, 0x04, 0x0b, 0x08, 0x00, 0x09, 0x00, 0x00, 0x00
        /*0020*/ 	.byte	0x00, 0x00, 0x00, 0x00


//--------------------- .nv.info._ZN7cutlass13device_kernelINS_4gemm6kernel13GemmUniversalIN4cute5tupleIJiiiiEEENS1_10collective13CollectiveMmaINS1_35MainloopSm100TmaUmmaWarpSpecializedILi4ELi2ELi4ENS5_IJNS4_1CILi1EEESB_SB_EEEEENS5_IJNSA_ILi128EEENSA_ILi64EEESF_EEEfNS5_IJlSB_lEEEfSH_NS4_8TiledMMAINS4_8MMA_AtomIJNS4_17SM100_MMA_TF32_SSINS_10tfloat32_tESL_fLi128ELi64ELNS4_4UMMA5MajorE0ELSN_0ELNSM_7ScaleInE0ELSO_0EEEEEENS4_6LayoutISC_NS5_IJNSA_ILi0EEESS_SS_EEEEENS5_IJNS4_10UnderscoreESV_SV_EEEEENS4_13SM90_TMA_LOADENS4_14ComposedLayoutINS4_7SwizzleILi3ELi4ELi3EEENS4_18smem_ptr_flag_bitsILi32EEENSR_INS5_IJNSA_ILi8EEENSA_ILi32EEEEEENS5_IJS15_SB_EEEEEEEvNS4_8identityESY_S19_vS1A_EENS_8epilogue10collective18CollectiveEpilogueINS1C_23Sm100TmaWarpSpecializedILi4ELi2ELi16ELb1ELb0EEEJSG_NS5_IJNSR_ISE_SB_EENSR_INSA_ILi16EEESB_EEEEEfSH_fSH_NS1C_6fusion15FusionCallbacksIS1G_NS1L_17LinearCombinationIffffLNS_15FloatRoundStyleE2EEESG_S1K_JEEENS4_5SM1004TMEM4LOAD26SM100_TMEM_LOAD_32dp32b16xESY_NSZ_INS10_ILi2ELi4ELi3EEES13_NSR_INS5_IJS14_S1I_EEENS5_IJS1I_SB_EEEEEEENS4_39AutoVectorizingCopyWithAssumedAlignmentILi128EEENS4_14SM90_TMA_STOREES1Z_S21_S21_EEEvvEEEEvNT_6ParamsE --------------------------
	.section	.nv.info._ZN7cutlass13device_kernelINS_4gemm6kernel13GemmUniversalIN4cute5tupleIJiiiiEEENS1_10collective13CollectiveMmaINS1_35MainloopSm100TmaUmmaWarpSpecializedILi4ELi2ELi4ENS5_IJNS4_1CILi1EEESB_SB_EEEEENS5_IJNSA_ILi128EEENSA_ILi64EEESF_EEEfNS5_IJlSB_lEEEfSH_NS4_8TiledMMAINS4_8MMA_AtomIJNS4_17SM100_MMA_TF32_SSINS_10tfloat32_tESL_fLi128ELi64ELNS4_4UMMA5MajorE0ELSN_0ELNSM_7ScaleInE0ELSO_0EEEEEENS4_6LayoutISC_NS5_IJNSA_ILi0EEESS_SS_EEEEENS5_IJNS4_10UnderscoreESV_SV_EEEEENS4_13SM90_TMA_LOADENS4_14ComposedLayoutINS4_7SwizzleILi3ELi4ELi3EEENS4_18smem_ptr_flag_bitsILi32EEENSR_INS5_IJNSA_ILi8EEENSA_ILi32EEEEEENS5_IJS15_SB_EEEEEEEvNS4_8identityESY_S19_vS1A_EENS_8epilogue10collective18CollectiveEpilogueINS1C_23Sm100TmaWarpSpecializedILi4ELi2ELi16ELb1ELb0EEEJSG_NS5_IJNSR_ISE_SB_EENSR_INSA_ILi16EEESB_EEEEEfSH_fSH_NS1C_6fusion15FusionCallbacksIS1G_NS1L_17LinearCombinationIffffLNS_15FloatRoundStyleE2EEESG_S1K_JEEENS4_5SM1004TMEM4LOAD26SM100_TMEM_LOAD_32dp32b16xESY_NSZ_INS10_ILi2ELi4ELi3EEES13_NSR_INS5_IJS14_S1I_EEENS5_IJS1I_SB_EEEEEEENS4_39AutoVectorizingCopyWithAssumedAlignmentILi128EEENS4_14SM90_TMA_STOREES1Z_S21_S21_EEEvvEEEEvNT_6ParamsE,"",@"SHT_CUDA_INFO"
	.sectionflags	@""
	.align	4


	//----- nvinfo : EIATTR_CUDA_API_VERSION
	.align		4
        /*0000*/ 	.byte	0x04, 0x37
        /*0002*/ 	.short	(.L_31 - .L_30)
.L_30:
        /*0004*/ 	.word	0x00000082


	//----- nvinfo : EIATTR_KPARAM_INFO
	.align		4
.L_31:
        /*0008*/ 	.byte	0x04, 0x17
        /*000a*/ 	.short	(.L_33 - .L_32)
.L_32:
        /*000c*/ 	.word	0x00000000
        /*0010*/ 	.short	0x0000
        /*0012*/ 	.short	0x0000
        /*0014*/ 	.byte	0x00, 0xf0, 0x01, 0x20


	//----- nvinfo : EIATTR_AT_ENTRY_FRAGMENTS
	.align		4
.L_33:
        /*0018*/ 	.byte	0x04, 0x4f
        /*001a*/ 	.short	(.L_35 - .L_34)


	//   ....[0]....
.L_34:
        /*001c*/ 	.word	0x00000006


	//----- nvinfo : EIATTR_RESERVED_SMEM_USED
	.align		4
.L_35:
        /*0020*/ 	.byte	0x01, 0x41
	.zero		2


	//----- nvinfo : EIATTR_SPARSE_MMA_MASK
	.align		4
        /*0024*/ 	.byte	0x03, 0x50
        /*0026*/ 	.short	0x0000


	//----- nvinfo : EIATTR_TCGEN05_1CTA_USED
	.align		4
        /*0028*/ 	.byte	0x01, 0x51
	.zero		2


	//----- nvinfo : EIATTR_MAXREG_COUNT
	.align		4
        /*002c*/ 	.byte	0x03, 0x1b
        /*002e*/ 	.short	0x00ff


	//----- nvinfo : EIATTR_NUM_BARRIERS
	.align		4
        /*0030*/ 	.byte	0x02, 0x4c
        /*0032*/ 	.byte	0x07
	.zero		1


	//----- nvinfo : EIATTR_EXTERNS
	.align		4
        /*0034*/ 	.byte	0x04, 0x0f
        /*0036*/ 	.short	(.L_37 - .L_36)


	//   ....[0]....
	.align		4
.L_36:
        /*0038*/ 	.word	index@(__assertfail)


	//----- nvinfo : EIATTR_MERCURY_ISA_VERSION
	.align		4
.L_37:
        /*003c*/ 	.byte	0x03, 0x5f
        /*003e*/ 	.short	0x0101


	//----- nvinfo : EIATTR_INT_WARP_WIDE_INSTR_OFFSETS
	.align		4
        /*0040*/ 	.byte	0x04, 0x31
        /*0042*/ 	.short	(.L_39 - .L_38)


	//   ....[0]....
.L_38:
        /*0044*/ 	.word	0x00001f40


	//   ....[1]....
        /*0048*/ 	.word	0x00003b40


	//   ....[2]....
        /*004c*/ 	.word	0x00003b70


	//   ....[3]....
        /*0050*/ 	.word	0x00003bc0


	//   ....[4]....
        /*0054*/ 	.word	0x000044d0


	//   ....[5]....
        /*0058*/ 	.word	0x00004530


	//   ....[6]....
        /*005c*/ 	.word	0x00004610


	//   ....[7]....
        /*0060*/ 	.word	0x00004680


	//   ....[8]....
        /*0064*/ 	.word	0x00004790


	//   ....[9]....
        /*0068*/ 	.word	0x00004820


	//   ....[10]....
        /*006c*/ 	.word	0x000049f0


	//   ....[11]....
        /*0070*/ 	.word	0x00004b50


	//----- nvinfo : EIATTR_COOP_GROUP_MASK_REGIDS
	.align		4
.L_39:
        /*0074*/ 	.byte	0x04, 0x29
        /*0076*/ 	.short	(.L_41 - .L_40)


	//   ....[0]....
.L_40:
        /*0078*/ 	.word	0xffffffff


	//   ....[1]....
        /*007c*/ 	.word	0xffffffff


	//   ....[2]....
        /*0080*/ 	.word	0xffffffff


	//   ....[3]....
        /*0084*/ 	.word	0xffffffff


	//   ....[4]....
        /*0088*/ 	.word	0xffffffff


	//   ....[5]....
        /*008c*/ 	.word	0xffffffff


	//   ....[6]....
        /*0090*/ 	.word	0xffffffff


	//   ....[7]....
        /*0094*/ 	.word	0xffffffff


	//   ....[8]....
        /*0098*/ 	.word	0xffffffff


	//   ....[9]....
        /*009c*/ 	.word	0xffffffff


	//   ....[10]....
        /*00a0*/ 	.word	0xffffffff


	//   ....[11]....
        /*00a4*/ 	.word	0xffffffff


	//   ....[12]....
        /*00a8*/ 	.word	0xffffffff


	//----- nvinfo : EIATTR_COOP_GROUP_INSTR_OFFSETS
	.align		4
.L_41:
        /*00ac*/ 	.byte	0x04, 0x28
        /*00ae*/ 	.short	(.L_43 - .L_42)


	//   ....[0]....
.L_42:
        /*00b0*/ 	.word	0x00000090


	//   ....[1]....
        /*00b4*/ 	.word	0x000004d0


	//   ....[2]....
        /*00b8*/ 	.word	0x00000640


	//   ....[3]....
        /*00bc*/ 	.word	0x000007e0


	//   ....[4]....
        /*00c0*/ 	.word	0x000008e0


	//   ....[5]....
        /*00c4*/ 	.word	0x00000a50


	//   ....[6]....
        /*00c8*/ 	.word	0x00000bf0


	//   ....[7]....
        /*00cc*/ 	.word	0x00001e20


	//   ....[8]....
        /*00d0*/ 	.word	0x00002c00


	//   ....[9]....
        /*00d4*/ 	.word	0x00002e10


	//   ....[10]....
        /*00d8*/ 	.word	0x00002e40


	//   ....[11]....
        /*00dc*/ 	.word	0x00003a30


	//   ....[12]....
        /*00e0*/ 	.word	0x00003c60


	//----- nvinfo : EIATTR_VRC_CTA_INIT_COUNT
	.align		4
.L_43:
        /*00e4*/ 	.byte	0x02, 0x4a
        /*00e6*/ 	.byte	0x80
	.zero		1


	//----- nvinfo : EIATTR_SYSCALL_OFFSETS
	.align		4
        /*00e8*/ 	.byte	0x04, 0x46
        /*00ea*/ 	.short	(.L_45 - .L_44)


	//   ....[0]....
.L_44:
        /*00ec*/ 	.word	0x000055d0


	//   ....[1]....
        /*00f0*/ 	.word	0x000056c0


	//   ....[2]....
        /*00f4*/ 	.word	0x00005e30


	//   ....[3]....
        /*00f8*/ 	.word	0x000065b0


	//   ....[4]....
        /*00fc*/ 	.word	0x00006d00


	//   ....[5]....
        /*0100*/ 	.word	0x00007450


	//----- nvinfo : EIATTR_MBARRIER_INSTR_OFFSETS
	.align		4
.L_45:
        /*0104*/ 	.byte	0x04, 0x39
        /*0106*/ 	.short	(.L_47 - .L_46)


	//   ....[0]....
.L_46:
        /*0108*/ 	.word	0x000005b0
        /*010c*/ 	.word	0x000000ff
        /*0110*/ 	.word	0x00000000
        /*0114*/ 	.short	0x0100
        /*0116*/ 	.byte	0x05
	.zero		1


	//   ....[1]....
        /*0118*/ 	.word	0x000005c0
        /*011c*/ 	.word	0x000000ff
        /*0120*/ 	.word	0x00000020
        /*0124*/ 	.short	0x0100
        /*0126*/ 	.byte	0x05
	.zero		1


	//   ....[2]....
        /*0128*/ 	.word	0x000005d0
        /*012c*/ 	.word	0x000000ff
        /*0130*/ 	.word	0x00000008
        /*0134*/ 	.short	0x0100
        /*0136*/ 	.byte	0x05
	.zero		1


	//   ....[3]....
        /*0138*/ 	.word	0x000005e0
        /*013c*/ 	.word	0x000000ff
        /*0140*/ 	.word	0x00000028
        /*0144*/ 	.short	0x0100
        /*0146*/ 	.byte	0x05
	.zero		1


	//   ....[4]....
        /*0148*/ 	.word	0x000005f0
        /*014c*/ 	.word	0x000000ff
        /*0150*/ 	.word	0x00000010
        /*0154*/ 	.short	0x0100
        /*0156*/ 	.byte	0x05
	.zero		1


	//   ....[5]....
        /*0158*/ 	.word	0x00000600
        /*015c*/ 	.word	0x000000ff
        /*0160*/ 	.word	0x00000030
        /*0164*/ 	.short	0x0100
        /*0166*/ 	.byte	0x05
	.zero		1


	//   ....[6]....
        /*0168*/ 	.word	0x00000610
        /*016c*/ 	.word	0x000000ff
        /*0170*/ 	.word	0x00000018
        /*0174*/ 	.short	0x0100
        /*0176*/ 	.byte	0x05
	.zero		1


	//   ....[7]....
        /*0178*/ 	.word	0x00000620
        /*017c*/ 	.word	0x000000ff
        /*0180*/ 	.word	0x00000038
        /*0184*/ 	.short	0x0100
        /*0186*/ 	.byte	0x05
	.zero		1


	//   ....[8]....
        /*0188*/ 	.word	0x00000750
        /*018c*/ 	.word	0x000000ff
        /*0190*/ 	.word	0x00000040
        /*0194*/ 	.short	0x0100
        /*0196*/ 	.byte	0x07
	.zero		1


	//   ....[9]....
        /*0198*/ 	.word	0x00000760
        /*019c*/ 	.word	0x000000ff
        /*01a0*/ 	.word	0x00000060
        /*01a4*/ 	.short	0x0100
        /*01a6*/ 	.byte	0x07
	.zero		1


	//   ....[10]....
        /*01a8*/ 	.word	0x00000770
        /*01ac*/ 	.word	0x000000ff
        /*01b0*/ 	.word	0x00000048
        /*01b4*/ 	.short	0x0100
        /*01b6*/ 	.byte	0x07
	.zero		1


	//   ....[11]....
        /*01b8*/ 	.word	0x00000780
        /*01bc*/ 	.word	0x000000ff
        /*01c0*/ 	.word	0x00000068
        /*01c4*/ 	.short	0x0100
        /*01c6*/ 	.byte	0x07
	.zero		1


	//   ....[12]....
        /*01c8*/ 	.word	0x00000790
        /*01cc*/ 	.word	0x000000ff
        /*01d0*/ 	.word	0x00000050
        /*01d4*/ 	.short	0x0100
        /*01d6*/ 	.byte	0x07
	.zero		1


	//   ....[13]....
        /*01d8*/ 	.word	0x000007a0
        /*01dc*/ 	.word	0x000000ff
        /*01e0*/ 	.word	0x00000070
        /*01e4*/ 	.short	0x0100
        /*01e6*/ 	.byte	0x07
	.zero		1


	//   ....[14]....
        /*01e8*/ 	.word	0x000007b0
        /*01ec*/ 	.word	0x000000ff
        /*01f0*/ 	.word	0x00000058
        /*01f4*/ 	.short	0x0100
        /*01f6*/ 	.byte	0x07
	.zero		1


	//   ....[15]....
        /*01f8*/ 	.word	0x000007c0
        /*01fc*/ 	.word	0x000000ff
        /*0200*/ 	.word	0x00000078
        /*0204*/ 	.short	0x0100
        /*0206*/ 	.byte	0x07
	.zero		1


	//   ....[16]....
        /*0208*/ 	.word	0x000008b0
        /*020c*/ 	.word	0x000000ff
        /*0210*/ 	.word	0x00000080
        /*0214*/ 	.short	0x0100
        /*0216*/ 	.byte	0x05
	.zero		1


	//   ....[17]....
        /*0218*/ 	.word	0x000008c0
        /*021c*/ 	.word	0x000000ff
        /*0220*/ 	.word	0x00000088
        /*0224*/ 	.short	0x0100
        /*0226*/ 	.byte	0x05
	.zero		1


	//   ....[18]....
        /*0228*/ 	.word	0x00000a00
        /*022c*/ 	.word	0x000000ff
        /*0230*/ 	.word	0x00000090
        /*0234*/ 	.short	0x0100
        /*0236*/ 	.byte	0x05
	.zero		1


	//   ....[19]....
        /*0238*/ 	.word	0x00000a10
        /*023c*/ 	.word	0x000000ff
        /*0240*/ 	.word	0x000000a0
        /*0244*/ 	.short	0x0100
        /*0246*/ 	.byte	0x05
	.zero		1


	//   ....[20]....
        /*0248*/ 	.word	0x00000a20
        /*024c*/ 	.word	0x000000ff
        /*0250*/ 	.word	0x00000098
        /*0254*/ 	.short	0x0100
        /*0256*/ 	.byte	0x05
	.zero		1


	//   ....[21]....
        /*0258*/ 	.word	0x00000a30
        /*025c*/ 	.word	0x000000ff
        /*0260*/ 	.word	0x000000a8
        /*0264*/ 	.short	0x0100
        /*0266*/ 	.byte	0x05
	.zero		1


	//   ....[22]....
        /*0268*/ 	.word	0x00000b60
        /*026c*/ 	.word	0x000000ff
        /*0270*/ 	.word	0x000000b0
        /*0274*/ 	.short	0x0100
        /*0276*/ 	.byte	0x07
	.zero		1


	//   ....[23]....
        /*0278*/ 	.word	0x00000b70
        /*027c*/ 	.word	0x000000ff
        /*0280*/ 	.word	0x000000d0
        /*0284*/ 	.short	0x0100
        /*0286*/ 	.byte	0x07
	.zero		1


	//   ....[24]....
        /*0288*/ 	.word	0x00000b80
        /*028c*/ 	.word	0x000000ff
        /*0290*/ 	.word	0x000000b8
        /*0294*/ 	.short	0x0100
        /*0296*/ 	.byte	0x07
	.zero		1


	//   ....[25]....
        /*0298*/ 	.word	0x00000b90
        /*029c*/ 	.word	0x000000ff
        /*02a0*/ 	.word	0x000000d8
        /*02a4*/ 	.short	0x0100
        /*02a6*/ 	.byte	0x07
	.zero		1


	//   ....[26]....
        /*02a8*/ 	.word	0x00000ba0
        /*02ac*/ 	.word	0x000000ff
        /*02b0*/ 	.word	0x000000c0
        /*02b4*/ 	.short	0x0100
        /*02b6*/ 	.byte	0x07
	.zero		1


	//   ....[27]....
        /*02b8*/ 	.word	0x00000bb0
        /*02bc*/ 	.word	0x000000ff
        /*02c0*/ 	.word	0x000000e0
        /*02c4*/ 	.short	0x0100
        /*02c6*/ 	.byte	0x07
	.zero		1


	//   ....[28]....
        /*02c8*/ 	.word	0x00000bc0
        /*02cc*/ 	.word	0x000000ff
        /*02d0*/ 	.word	0x000000c8
        /*02d4*/ 	.short	0x0100
        /*02d6*/ 	.byte	0x07
	.zero		1


	//   ....[29]....
        /*02d8*/ 	.word	0x00000bd0
        /*02dc*/ 	.word	0x000000ff
        /*02e0*/ 	.word	0x000000e8
        /*02e4*/ 	.short	0x0100
        /*02e6*/ 	.byte	0x07
	.zero		1


	//   ....[30]....
        /*02e8*/ 	.word	0x00000cc0
        /*02ec*/ 	.word	0x000000ff
        /*02f0*/ 	.word	0x000000f0
        /*02f4*/ 	.short	0x0100
        /*02f6*/ 	.byte	0x05
	.zero		1


	//   ....[31]....
        /*02f8*/ 	.word	0x00000cd0
        /*02fc*/ 	.word	0x000000ff
        /*0300*/ 	.word	0x00000100
        /*0304*/ 	.short	0x0100
        /*0306*/ 	.byte	0x05
	.zero		1


	//   ....[32]....
        /*0308*/ 	.word	0x00000ce0
        /*030c*/ 	.word	0x000000ff
        /*0310*/ 	.word	0x000000f8
        /*0314*/ 	.short	0x0100
        /*0316*/ 	.byte	0x05
	.zero		1


	//   ....[33]....
        /*0318*/ 	.word	0x00000cf0
        /*031c*/ 	.word	0x000000ff
        /*0320*/ 	.word	0x00000108
        /*0324*/ 	.short	0x0100
        /*0326*/ 	.byte	0x05
	.zero		1


	//   ....[34]....
        /*0328*/ 	.word	0x000015c0
        /*032c*/ 	.word	0x00000002
        /*0330*/ 	.word	0x00000100
        /*0334*/ 	.short	0x010a
        /*0336*/ 	.byte	0xff
	.zero		1


	//   ....[35]....
        /*0338*/ 	.word	0x000015f0
        /*033c*/ 	.word	0x00000002
        /*0340*/ 	.word	0x000000f0
        /*0344*/ 	.short	0x0101
        /*0346*/ 	.byte	0xff
	.zero		1


	//   ....[36]....
        /*0348*/ 	.word	0x000016c0
        /*034c*/ 	.word	0x000000ff
        /*0350*/ 	.word	0x00000020
        /*0354*/ 	.short	0x010a
        /*0356*/ 	.byte	0x08
	.zero		1


	//   ....[37]....
        /*0358*/ 	.word	0x00001760
        /*035c*/ 	.word	0x000000ff
        /*0360*/ 	.word	0x00000020
        /*0364*/ 	.short	0x010a
        /*0366*/ 	.byte	0x21
	.zero		1


	//   ....[38]....
        /*0368*/ 	.word	0x000018b0
        /*036c*/ 	.word	0x000000ff
        /*0370*/ 	.word	0x00000020
        /*0374*/ 	.short	0x010a
        /*0376*/ 	.byte	0x08
	.zero		1


	//   ....[39]....
        /*0378*/ 	.word	0x00001a80
        /*037c*/ 	.word	0x000000ff
        /*0380*/ 	.word	0x00000088
        /*0384*/ 	.short	0x0101
        /*0386*/ 	.byte	0x04
	.zero		1


	//   ....[40]....
        /*0388*/ 	.word	0x00001aa0
        /*038c*/ 	.word	0x000000ff
        /*0390*/ 	.word	0x00000020
        /*0394*/ 	.short	0x010a
        /*0396*/ 	.byte	0x08
	.zero		1


	//   ....[41]....
        /*0398*/ 	.word	0x00001b20
        /*039c*/ 	.word	0x000000ff
        /*03a0*/ 	.word	0x00000020
        /*03a4*/ 	.short	0x010a
        /*03a6*/ 	.byte	0x21
	.zero		1


	//   ....[42]....
        /*03a8*/ 	.word	0x00001c70
        /*03ac*/ 	.word	0x000000ff
        /*03b0*/ 	.word	0x00000020
        /*03b4*/ 	.short	0x010a
        /*03b6*/ 	.byte	0x08
	.zero		1


	//   ....[43]....
        /*03b8*/ 	.word	0x00001e50
        /*03bc*/ 	.word	0x00000002
        /*03c0*/ 	.word	0x00000090
        /*03c4*/ 	.short	0x010a
        /*03c6*/ 	.byte	0xff
	.zero		1


	//   ....[44]....
        /*03c8*/ 	.word	0x00001f10
        /*03cc*/ 	.word	0x00000002
        /*03d0*/ 	.word	0x00000000
        /*03d4*/ 	.short	0x0101
        /*03d6*/ 	.byte	0xff
	.zero		1


	//   ....[45]....
        /*03d8*/ 	.word	0x00002470
        /*03dc*/ 	.word	0x000000ff
        /*03e0*/ 	.word	0x00000000
        /*03e4*/ 	.short	0x010a
        /*03e6*/ 	.byte	0x05
	.zero		1


	//   ....[46]....
        /*03e8*/ 	.word	0x00002500
        /*03ec*/ 	.word	0x000000ff
        /*03f0*/ 	.word	0x00000000
        /*03f4*/ 	.short	0x010a
        /*03f6*/ 	.byte	0x05
	.zero		1


	//   ....[47]....
        /*03f8*/ 	.word	0x00002590
        /*03fc*/ 	.word	0x000000ff
        /*0400*/ 	.word	0x00000000
        /*0404*/ 	.short	0x010a
        /*0406*/ 	.byte	0x05
	.zero		1


	//   ....[48]....
        /*0408*/ 	.word	0x00002630
        /*040c*/ 	.word	0x00000000
        /*0410*/ 	.word	0x00000000
        /*0414*/ 	.short	0x010a
        /*0416*/ 	.byte	0xff
	.zero		1


	//   ....[49]....
        /*0418*/ 	.word	0x00002750
        /*041c*/ 	.word	0x00000000
        /*0420*/ 	.word	0x000000f0
        /*0424*/ 	.short	0x010a
        /*0426*/ 	.byte	0xff
	.zero		1


	//   ....[50]....
        /*0428*/ 	.word	0x000027c0
        /*042c*/ 	.word	0x00000000
        /*0430*/ 	.word	0x00000000
        /*0434*/ 	.short	0x0101
        /*0436*/ 	.byte	0xff
	.zero		1


	//   ....[51]....
        /*0438*/ 	.word	0x000027e0
        /*043c*/ 	.word	0x000000ff
        /*0440*/ 	.word	0x000000a0
        /*0444*/ 	.short	0x010a
        /*0446*/ 	.byte	0x05
	.zero		1


	//   ....[52]....
        /*0448*/ 	.word	0x00002900
        /*044c*/ 	.word	0x00000000
        /*0450*/ 	.word	0x00000090
        /*0454*/ 	.short	0x010a
        /*0456*/ 	.byte	0xff
	.zero		1


	//   ....[53]....
        /*0458*/ 	.word	0x00002a00
        /*045c*/ 	.word	0x00000000
        /*0460*/ 	.word	0x00000000
        /*0464*/ 	.short	0x0101
        /*0466*/ 	.byte	0xff
	.zero		1


	//   ....[54]....
        /*0468*/ 	.word	0x00002a90
        /*046c*/ 	.word	0x000000ff
        /*0470*/ 	.word	0x000000a0
        /*0474*/ 	.short	0x0106
        /*0476*/ 	.byte	0x05
	.zero		1


	//   ....[55]....
        /*0478*/ 	.word	0x00002ab0
        /*047c*/ 	.word	0x000000ff
        /*0480*/ 	.word	0x000000a0
        /*0484*/ 	.short	0x010a
        /*0486*/ 	.byte	0x05
	.zero		1


	//   ....[56]....
        /*0488*/ 	.word	0x00002b40
        /*048c*/ 	.word	0x000000ff
        /*0490*/ 	.word	0x000000a0
        /*0494*/ 	.short	0x0106
        /*0496*/ 	.byte	0x04
	.zero		1


	//   ....[57]....
        /*0498*/ 	.word	0x00002b80
        /*049c*/ 	.word	0x00000000
        /*04a0*/ 	.word	0x000000a0
        /*04a4*/ 	.short	0x010a
        /*04a6*/ 	.byte	0xff
	.zero		1


	//   ....[58]....
        /*04a8*/ 	.word	0x00003140
        /*04ac*/ 	.word	0x00000000
        /*04b0*/ 	.word	0x00000090
        /*04b4*/ 	.short	0x010a
        /*04b6*/ 	.byte	0xff
	.zero		1


	//   ....[59]....
        /*04b8*/ 	.word	0x00003240
        /*04bc*/ 	.word	0x00000003
        /*04c0*/ 	.word	0x00000000
        /*04c4*/ 	.short	0x0101
        /*04c6*/ 	.byte	0xff
	.zero		1


	//   ....[60]....
        /*04c8*/ 	.word	0x00003250
        /*04cc*/ 	.word	0x000000ff
        /*04d0*/ 	.word	0x00000000
        /*04d4*/ 	.short	0x010a
        /*04d6*/ 	.byte	0x07
	.zero		1


	//   ....[61]....
        /*04d8*/ 	.word	0x00003280
        /*04dc*/ 	.word	0x000000ff
        /*04e0*/ 	.word	0x000000d0
        /*04e4*/ 	.short	0x010a
        /*04e6*/ 	.byte	0x06
	.zero		1


	//   ....[62]....
        /*04e8*/ 	.word	0x00003350
        /*04ec*/ 	.word	0x000000ff
        /*04f0*/ 	.word	0x00000000
        /*04f4*/ 	.short	0x010a
        /*04f6*/ 	.byte	0x0b
	.zero		1


	//   ....[63]....
        /*04f8*/ 	.word	0x00003480
        /*04fc*/ 	.word	0x000000ff
        /*0500*/ 	.word	0x00000000
        /*0504*/ 	.short	0x010a
        /*0506*/ 	.byte	0x22
	.zero		1


	//   ....[64]....
        /*0508*/ 	.word	0x00003860
        /*050c*/ 	.word	0x000000ff
        /*0510*/ 	.word	0x00000000
        /*0514*/ 	.short	0x010a
        /*0516*/ 	.byte	0x06
	.zero		1


	//   ....[65]....
        /*0518*/ 	.word	0x000038f0
        /*051c*/ 	.word	0x000000ff
        /*0520*/ 	.word	0x00000000
        /*0524*/ 	.short	0x010a
        /*0526*/ 	.byte	0x06
	.zero		1


	//   ....[66]....
        /*0528*/ 	.word	0x00003980
        /*052c*/ 	.word	0x000000ff
        /*0530*/ 	.word	0x00000000
        /*0534*/ 	.short	0x010a
        /*0536*/ 	.byte	0x06
	.zero		1


	//   ....[67]....
        /*0538*/ 	.word	0x00003a10
        /*053c*/ 	.word	0x000000ff
        /*0540*/ 	.word	0x00000000
        /*0544*/ 	.short	0x010a
        /*0546*/ 	.byte	0x07
	.zero		1


	//   ....[68]....
        /*0548*/ 	.word	0x00003e80
        /*054c*/ 	.word	0x00000000
        /*0550*/ 	.word	0x00000090
        /*0554*/ 	.short	0x010a
        /*0556*/ 	.byte	0xff
	.zero		1


	//   ....[69]....
        /*0558*/ 	.word	0x00003f40
        /*055c*/ 	.word	0x00000000
        /*0560*/ 	.word	0x00000000
        /*0564*/ 	.short	0x0101
        /*0566*/ 	.byte	0xff
	.zero		1


	//   ....[70]....
        /*0568*/ 	.word	0x00004260
        /*056c*/ 	.word	0x000000ff
        /*0570*/ 	.word	0x00000088
        /*0574*/ 	.short	0x010a
        /*0576*/ 	.byte	0x07
	.zero		1


	//   ....[71]....
        /*0578*/ 	.word	0x00004450
        /*057c*/ 	.word	0x000000ff
        /*0580*/ 	.word	0x00000060
        /*0584*/ 	.short	0x010a
        /*0586*/ 	.byte	0x07
	.zero		1


	//   ....[72]....
        /*0588*/ 	.word	0x000045c0
        /*058c*/ 	.word	0x000000ff
        /*0590*/ 	.word	0x00000040
        /*0594*/ 	.short	0x010b
        /*0596*/ 	.byte	0x07
	.zero		1


	//   ....[73]....
        /*0598*/ 	.word	0x000045d0
        /*059c*/ 	.word	0x000000ff
        /*05a0*/ 	.word	0x00000000
        /*05a4*/ 	.short	0x0101
        /*05a6*/ 	.byte	0x08
	.zero		1


	//   ....[74]....
        /*05a8*/ 	.word	0x000045e0
        /*05ac*/ 	.word	0x000000ff
        /*05b0*/ 	.word	0x00000068
        /*05b4*/ 	.short	0x010a
        /*05b6*/ 	.byte	0x07
	.zero		1


	//   ....[75]....
        /*05b8*/ 	.word	0x00004730
        /*05bc*/ 	.word	0x000000ff
        /*05c0*/ 	.word	0x00000048
        /*05c4*/ 	.short	0x010b
        /*05c6*/ 	.byte	0x07
	.zero		1


	//   ....[76]....
        /*05c8*/ 	.word	0x00004740
        /*05cc*/ 	.word	0x000000ff
        /*05d0*/ 	.word	0x00000000
        /*05d4*/ 	.short	0x0101
        /*05d6*/ 	.byte	0x08
	.zero		1


	//   ....[77]....
        /*05d8*/ 	.word	0x00004750
        /*05dc*/ 	.word	0x000000ff
        /*05e0*/ 	.word	0x00000070
        /*05e4*/ 	.short	0x010a
        /*05e6*/ 	.byte	0x07
	.zero		1


	//   ....[78]....
        /*05e8*/ 	.word	0x000048d0
        /*05ec*/ 	.word	0x000000ff
        /*05f0*/ 	.word	0x00000050
        /*05f4*/ 	.short	0x010b
        /*05f6*/ 	.byte	0x07
	.zero		1


	//   ....[79]....
        /*05f8*/ 	.word	0x00004910
        /*05fc*/ 	.word	0x000000ff
        /*0600*/ 	.word	0x00000000
        /*0604*/ 	.short	0x0101
        /*0606*/ 	.byte	0x08
	.zero		1


	//   ....[80]....
        /*0608*/ 	.word	0x00004950
        /*060c*/ 	.word	0x000000ff
        /*0610*/ 	.word	0x00000078
        /*0614*/ 	.short	0x010a
        /*0616*/ 	.byte	0x07
	.zero		1


	//   ....[81]....
        /*0618*/ 	.word	0x00004b90
        /*061c*/ 	.word	0x000000ff
        /*0620*/ 	.word	0x00000058
        /*0624*/ 	.short	0x010b
        /*0626*/ 	.byte	0x07
	.zero		1


	//   ....[82]....
        /*0628*/ 	.word	0x00004bb0
        /*062c*/ 	.word	0x000000ff
        /*0630*/ 	.word	0x00000000
        /*0634*/ 	.short	0x0101
        /*0636*/ 	.byte	0x0d
	.zero		1


	//   ....[83]....
        /*0638*/ 	.word	0x00004be0
        /*063c*/ 	.word	0x000000ff
        /*0640*/ 	.word	0x00000060
        /*0644*/ 	.short	0x010a
        /*0646*/ 	.byte	0x07
	.zero		1


	//   ....[84]....
        /*0648*/ 	.word	0x00004c00
        /*064c*/ 	.word	0x000000ff
        /*0650*/ 	.word	0x00000068
        /*0654*/ 	.short	0x010a
        /*0656*/ 	.byte	0x07
	.zero		1


	//   ....[85]....
        /*0658*/ 	.word	0x00004c20
        /*065c*/ 	.word	0x000000ff
        /*0660*/ 	.word	0x00000070
        /*0664*/ 	.short	0x010a
        /*0666*/ 	.byte	0x07
	.zero		1


	//   ....[86]....
        /*0668*/ 	.word	0x00004c60
        /*066c*/ 	.word	0x00000000
        /*0670*/ 	.word	0x00000078
        /*0674*/ 	.short	0x010a
        /*0676*/ 	.byte	0xff
	.zero		1


	//   ....[87]....
        /*0678*/ 	.word	0x00004f90
        /*067c*/ 	.word	0x00000000
        /*0680*/ 	.word	0x00000090
        /*0684*/ 	.short	0x010a
        /*0686*/ 	.byte	0xff
	.zero		1


	//   ....[88]....
        /*0688*/ 	.word	0x000050a0
        /*068c*/ 	.word	0x00000000
        /*0690*/ 	.word	0x00000000
        /*0694*/ 	.short	0x0101
        /*0696*/ 	.byte	0xff
	.zero		1


	//   ....[89]....
        /*0698*/ 	.word	0x00005af0
        /*069c*/ 	.word	0x000000ff
        /*06a0*/ 	.word	0x00000040
        /*06a4*/ 	.short	0x010a
        /*06a6*/ 	.byte	0x30
	.zero		1


	//   ....[90]....
        /*06a8*/ 	.word	0x00005b30
        /*06ac*/ 	.word	0x00000054
        /*06b0*/ 	.word	0x000000b0
        /*06b4*/ 	.short	0x010a
        /*06b6*/ 	.byte	0xff
	.zero		1


	//   ....[91]....
        /*06b8*/ 	.word	0x00005c20
        /*06bc*/ 	.word	0x000000ff
        /*06c0*/ 	.word	0x00000040
        /*06c4*/ 	.short	0x010a
        /*06c6*/ 	.byte	0x30
	.zero		1


	//   ....[92]....
        /*06c8*/ 	.word	0x00005d10
        /*06cc*/ 	.word	0x00000054
        /*06d0*/ 	.word	0x000000b0
        /*06d4*/ 	.short	0x010a
        /*06d6*/ 	.byte	0xff
	.zero		1


	//   ....[93]....
        /*06d8*/ 	.word	0x000062e0
        /*06dc*/ 	.word	0x00000000
        /*06e0*/ 	.word	0x00000000
        /*06e4*/ 	.short	0x0101
        /*06e6*/ 	.byte	0xff
	.zero		1


	//   ....[94]....
        /*06e8*/ 	.word	0x000062f0
        /*06ec*/ 	.word	0x00000002
        /*06f0*/ 	.word	0x00000040
        /*06f4*/ 	.short	0x010a
        /*06f6*/ 	.byte	0xff
	.zero		1


	//   ....[95]....
        /*06f8*/ 	.word	0x000063d0
        /*06fc*/ 	.word	0x00000002
        /*0700*/ 	.word	0x00000040
        /*0704*/ 	.short	0x010a
        /*0706*/ 	.byte	0xff
	.zero		1


	//   ....[96]....
        /*0708*/ 	.word	0x00006a30
        /*070c*/ 	.word	0x00000010
        /*0710*/ 	.word	0x00000000
        /*0714*/ 	.short	0x0101
        /*0716*/ 	.byte	0xff
	.zero		1


	//   ....[97]....
        /*0718*/ 	.word	0x00006a50
        /*071c*/ 	.word	0x00000000
        /*0720*/ 	.word	0x00000040
        /*0724*/ 	.short	0x010a
        /*0726*/ 	.byte	0xff
	.zero		1


	//   ....[98]....
        /*0728*/ 	.word	0x00006b20
        /*072c*/ 	.word	0x00000000
        /*0730*/ 	.word	0x00000040
        /*0734*/ 	.short	0x010a
        /*0736*/ 	.byte	0xff
	.zero		1


	//   ....[99]....
        /*0738*/ 	.word	0x00007180
        /*073c*/ 	.word	0x00000010
        /*0740*/ 	.word	0x00000000
        /*0744*/ 	.short	0x0101
        /*0746*/ 	.byte	0xff
	.zero		1


	//   ....[100]....
        /*0748*/ 	.word	0x000071a0
        /*074c*/ 	.word	0x00000000
        /*0750*/ 	.word	0x00000040
        /*0754*/ 	.short	0x010a
        /*0756*/ 	.byte	0xff
	.zero		1


	//   ....[101]....
        /*0758*/ 	.word	0x00007270
        /*075c*/ 	.word	0x00000000
        /*0760*/ 	.word	0x00000040
        /*0764*/ 	.short	0x010a
        /*0766*/ 	.byte	0xff
	.zero		1


	//   ....[102]....
        /*0768*/ 	.word	0x000074f0
        /*076c*/ 	.word	0x000000ff
        /*0770*/ 	.word	0x00000000
        /*0774*/ 	.short	0x0101
        /*0776*/ 	.byte	0x05
	.zero		1


	//   ....[103]....
        /*0778*/ 	.word	0x00007930
        /*077c*/ 	.word	0x00000000
        /*0780*/ 	.word	0x00000000
        /*0784*/ 	.short	0x0101
        /*0786*/ 	.byte	0xff
	.zero		1


	//   ....[104]....
        /*0788*/ 	.word	0x00007ba0
        /*078c*/ 	.word	0x000000ff
        /*0790*/ 	.word	0x00000000
        /*0794*/ 	.short	0x0101
        /*0796*/ 	.byte	0x04
	.zero		1


	//   ....[105]....
        /*0798*/ 	.word	0x00007bc0
        /*079c*/ 	.word	0x00000002
        /*07a0*/ 	.word	0x00000100
        /*07a4*/ 	.short	0x010a
        /*07a6*/ 	.byte	0xff
	.zero		1


	//   ....[106]....
        /*07a8*/ 	.word	0x00007c20
        /*07ac*/ 	.word	0x00000002
        /*07b0*/ 	.word	0x00000020
        /*07b4*/ 	.short	0x010a
        /*07b6*/ 	.byte	0xff
	.zero		1


	//   ....[107]....
        /*07b8*/ 	.word	0x00007c80
        /*07bc*/ 	.word	0x00000002
        /*07c0*/ 	.word	0x00000020
        /*07c4*/ 	.short	0x010a
        /*07c6*/ 	.byte	0xff
	.zero		1


	//   ....[108]....
        /*07c8*/ 	.word	0x00007cd0
        /*07cc*/ 	.word	0x00000002
        /*07d0*/ 	.word	0x00000090
        /*07d4*/ 	.short	0x010a
        /*07d6*/ 	.byte	0xff
	.zero		1


	//   ....[109]....
        /*07d8*/ 	.word	0x00007d30
        /*07dc*/ 	.word	0x00000000
        /*07e0*/ 	.word	0x00000000
        /*07e4*/ 	.short	0x010a
        /*07e6*/ 	.byte	0xff
	.zero		1


	//   ....[110]....
        /*07e8*/ 	.word	0x00007d90
        /*07ec*/ 	.word	0x00000000
        /*07f0*/ 	.word	0x00000000
        /*07f4*/ 	.short	0x010a
        /*07f6*/ 	.byte	0xff
	.zero		1


	//   ....[111]....
        /*07f8*/ 	.word	0x00007df0
        /*07fc*/ 	.word	0x00000000
        /*0800*/ 	.word	0x00000000
        /*0804*/ 	.short	0x010a
        /*0806*/ 	.byte	0xff
	.zero		1


	//   ....[112]....
        /*0808*/ 	.word	0x00007e40
        /*080c*/ 	.word	0x00000000
        /*0810*/ 	.word	0x000000f0
        /*0814*/ 	.short	0x010a
        /*0816*/ 	.byte	0xff
	.zero		1


	//   ....[113]....
        /*0818*/ 	.word	0x00007ea0
        /*081c*/ 	.word	0x00000000
        /*0820*/ 	.word	0x000000a0
        /*0824*/ 	.short	0x010a
        /*0826*/ 	.byte	0xff
	.zero		1


	//   ....[114]....
        /*0828*/ 	.word	0x00007ef0
        /*082c*/ 	.word	0x00000000
        /*0830*/ 	.word	0x00000090
        /*0834*/ 	.short	0x010a
        /*0836*/ 	.byte	0xff
	.zero		1


	//   ....[115]....
        /*0838*/ 	.word	0x00007f50
        /*083c*/ 	.word	0x00000000
        /*0840*/ 	.word	0x000000a0
        /*0844*/ 	.short	0x010a
        /*0846*/ 	.byte	0xff
	.zero		1


	//   ....[116]....
        /*0848*/ 	.word	0x00007fa0
        /*084c*/ 	.word	0x00000000
        /*0850*/ 	.word	0x00000090
        /*0854*/ 	.short	0x010a
        /*0856*/ 	.byte	0xff
	.zero		1


	//   ....[117]....
        /*0858*/ 	.word	0x00008000
        /*085c*/ 	.word	0x00000002
        /*0860*/ 	.word	0x000000d0
        /*0864*/ 	.short	0x010a
        /*0866*/ 	.byte	0xff
	.zero		1


	//   ....[118]....
        /*0868*/ 	.word	0x00008060
        /*086c*/ 	.word	0x00000000
        /*0870*/ 	.word	0x00000000
        /*0874*/ 	.short	0x010a
        /*0876*/ 	.byte	0xff
	.zero		1


	//   ....[119]....
        /*0878*/ 	.word	0x000080c0
        /*087c*/ 	.word	0x00000000
        /*0880*/ 	.word	0x00000000
        /*0884*/ 	.short	0x010a
        /*0886*/ 	.byte	0xff
	.zero		1


	//   ....[120]....
        /*0888*/ 	.word	0x00008120
        /*088c*/ 	.word	0x00000000
        /*0890*/ 	.word	0x00000000
        /*0894*/ 	.short	0x010a
        /*0896*/ 	.byte	0xff
	.zero		1


	//   ....[121]....
        /*0898*/ 	.word	0x00008180
        /*089c*/ 	.word	0x00000000
        /*08a0*/ 	.word	0x00000000
        /*08a4*/ 	.short	0x010a
        /*08a6*/ 	.byte	0xff
	.zero		1


	//   ....[122]....
        /*08a8*/ 	.word	0x000081e0
        /*08ac*/ 	.word	0x00000000
        /*08b0*/ 	.word	0x00000000
        /*08b4*/ 	.short	0x010a
        /*08b6*/ 	.byte	0xff
	.zero		1


	//   ....[123]....
        /*08b8*/ 	.word	0x00008230
        /*08bc*/ 	.word	0x00000000
        /*08c0*/ 	.word	0x00000090
        /*08c4*/ 	.short	0x010a
        /*08c6*/ 	.byte	0xff
	.zero		1


	//   ....[124]....
        /*08c8*/ 	.word	0x00008290
        /*08cc*/ 	.word	0x00000000
        /*08d0*/ 	.word	0x00000088
        /*08d4*/ 	.short	0x010a
        /*08d6*/ 	.byte	0xff
	.zero		1


	//   ....[125]....
        /*08d8*/ 	.word	0x000082f0
        /*08dc*/ 	.word	0x00000000
        /*08e0*/ 	.word	0x00000060
        /*08e4*/ 	.short	0x010a
        /*08e6*/ 	.byte	0xff
	.zero		1


	//   ....[126]....
        /*08e8*/ 	.word	0x00008350
        /*08ec*/ 	.word	0x00000000
        /*08f0*/ 	.word	0x00000068
        /*08f4*/ 	.short	0x010a
        /*08f6*/ 	.byte	0xff
	.zero		1


	//   ....[127]....
        /*08f8*/ 	.word	0x000083b0
        /*08fc*/ 	.word	0x00000000
        /*0900*/ 	.word	0x00000070
        /*0904*/ 	.short	0x010a
        /*0906*/ 	.byte	0xff
	.zero		1


	//   ....[128]....
        /*0908*/ 	.word	0x00008410
        /*090c*/ 	.word	0x00000000
        /*0910*/ 	.word	0x00000078
        /*0914*/ 	.short	0x010a
        /*0916*/ 	.byte	0xff
	.zero		1


	//   ....[129]....
        /*0918*/ 	.word	0x00008470
        /*091c*/ 	.word	0x00000000
        /*0920*/ 	.word	0x00000060
        /*0924*/ 	.short	0x010a
        /*0926*/ 	.byte	0xff
	.zero		1


	//   ....[130]....
        /*0928*/ 	.word	0x000084d0
        /*092c*/ 	.word	0x00000000
        /*0930*/ 	.word	0x00000068
        /*0934*/ 	.short	0x010a
        /*0936*/ 	.byte	0xff
	.zero		1


	//   ....[131]....
        /*0938*/ 	.word	0x00008530
        /*093c*/ 	.word	0x00000000
        /*0940*/ 	.word	0x00000070
        /*0944*/ 	.short	0x010a
        /*0946*/ 	.byte	0xff
	.zero		1


	//   ....[132]....
        /*0948*/ 	.word	0x00008580
        /*094c*/ 	.word	0x00000000
        /*0950*/ 	.word	0x00000090
        /*0954*/ 	.short	0x010a
        /*0956*/ 	.byte	0xff
	.zero		1


	//   ....[133]....
        /*0958*/ 	.word	0x000085e0
        /*095c*/ 	.word	0x00000002
        /*0960*/ 	.word	0x00000040
        /*0964*/ 	.short	0x010a
        /*0966*/ 	.byte	0xff
	.zero		1


	//   ....[134]....
        /*0968*/ 	.word	0x00008630
        /*096c*/ 	.word	0x00000054
        /*0970*/ 	.word	0x000000b0
        /*0974*/ 	.short	0x010a
        /*0976*/ 	.byte	0xff
	.zero		1


	//   ....[135]....
        /*0978*/ 	.word	0x00008680
        /*097c*/ 	.word	0x00000002
        /*0980*/ 	.word	0x00000040
        /*0984*/ 	.short	0x010a
        /*0986*/ 	.byte	0xff
	.zero		1


	//   ....[136]....
        /*0988*/ 	.word	0x000086d0
        /*098c*/ 	.word	0x00000000
        /*0990*/ 	.word	0x00000040
        /*0994*/ 	.short	0x010a
        /*0996*/ 	.byte	0xff
	.zero		1


	//   ....[137]....
        /*0998*/ 	.word	0x00008720
        /*099c*/ 	.word	0x00000000
        /*09a0*/ 	.word	0x00000040
        /*09a4*/ 	.short	0x010a
        /*09a6*/ 	.byte	0xff
	.zero		1


	//----- nvinfo : EIATTR_NUM_MBARRIERS
	.align		4
.L_47:
        /*09a8*/ 	.byte	0x03, 0x38
        /*09aa*/ 	.short	0x0022


	//----- nvinfo : EIATTR_EXIT_INSTR_OFFSETS
	.align		4
        /*09ac*/ 	.byte	0x04, 0x1c
        /*09ae*/ 	.short	(.L_49 - .L_48)


	//   ....[0]....
.L_48:
        /*09b0*/ 	.word	0x00002660


	//   ....[1]....
        /*09b4*/ 	.word	0x00002b50


	//   ....[2]....
        /*09b8*/ 	.word	0x00002bb0


	//   ....[3]....
        /*09bc*/ 	.word	0x00003c70


	//   ....[4]....
        /*09c0*/ 	.word	0x00004c90


	//   ....[5]....
        /*09c4*/ 	.word	0x00004cd0


	//   ....[6]....
        /*09c8*/ 	.word	0x00007a90


	//   ....[7]....
        /*09cc*/ 	.word	0x00007b10


	//   ....[8]....
        /*09d0*/ 	.word	0x00007b40


	//   ....[9]....
        /*09d4*/ 	.word	0x00007bb0


	//----- nvinfo : EIATTR_MAX_THREADS
	.align		4
.L_49:
        /*09d8*/ 	.byte	0x04, 0x05
        /*09da*/ 	.short	(.L_51 - .L_50)
.L_50:
        /*09dc*/ 	.word	0x00000100
        /*09e0*/ 	.word	0x00000001
        /*09e4*/ 	.word	0x00000001


	//----- nvinfo : EIATTR_CRS_STACK_SIZE
	.align		4
.L_51:
        /*09e8*/ 	.byte	0x04, 0x1e
        /*09ea*/ 	.short	(.L_53 - .L_52)
.L_52:
        /*09ec*/ 	.word	0x00000000


	//----- nvinfo : EIATTR_CBANK_PARAM_SIZE
	.align		4
.L_53:
        /*09f0*/ 	.byte	0x03, 0x19
        /*09f2*/ 	.short	0x0800


	//----- nvinfo : EIATTR_PARAM_CBANK
	.align		4
        /*09f4*/ 	.byte	0x04, 0x0a
        /*09f6*/ 	.short	(.L_55 - .L_54)
	.align		4
.L_54:
        /*09f8*/ 	.word	index@(.nv.constant0._ZN7cutlass13device_kernelINS_4gemm6kernel13GemmUniversalIN4cute5tupleIJiiiiEEENS1_10collective13CollectiveMmaINS1_35MainloopSm100TmaUmmaWarpSpecializedILi4ELi2ELi4ENS5_IJNS4_1CILi1EEESB_SB_EEEEENS5_IJNSA_ILi128EEENSA_ILi64EEESF_EEEfNS5_IJlSB_lEEEfSH_NS4_8TiledMMAINS4_8MMA_AtomIJNS4_17SM100_MMA_TF32_SSINS_10tfloat32_tESL_fLi128ELi64ELNS4_4UMMA5MajorE0ELSN_0ELNSM_7ScaleInE0ELSO_0EEEEEENS4_6LayoutISC_NS5_IJNSA_ILi0EEESS_SS_EEEEENS5_IJNS4_10UnderscoreESV_SV_EEEEENS4_13SM90_TMA_LOADENS4_14ComposedLayoutINS4_7SwizzleILi3ELi4ELi3EEENS4_18smem_ptr_flag_bitsILi32EEENSR_INS5_IJNSA_ILi8EEENSA_ILi32EEEEEENS5_IJS15_SB_EEEEEEEvNS4_8identityESY_S19_vS1A_EENS_8epilogue10collective18CollectiveEpilogueINS1C_23Sm100TmaWarpSpecializedILi4ELi2ELi16ELb1ELb0EEEJSG_NS5_IJNSR_ISE_SB_EENSR_INSA_ILi16EEESB_EEEEEfSH_fSH_NS1C_6fusion15FusionCallbacksIS1G_NS1L_17LinearCombinationIffffLNS_15FloatRoundStyleE2EEESG_S1K_JEEENS4_5SM1004TMEM4LOAD26SM100_TMEM_LOAD_32dp32b16xESY_NSZ_INS10_ILi2ELi4ELi3EEES13_NSR_INS5_IJS14_S1I_EEENS5_IJS1I_SB_EEEEEEENS4_39AutoVectorizingCopyWithAssumedAlignmentILi128EEENS4_14SM90_TMA_STOREES1Z_S21_S21_EEEvvEEEEvNT_6ParamsE)
        /*09fc*/ 	.short	0x0380
        /*09fe*/ 	.short	0x0800


	//----- nvinfo : EIATTR_SW_WAR
	.align		4
.L_55:
        /*0a00*/ 	.byte	0x04, 0x36
        /*0a02*/ 	.short	(.L_57 - .L_56)
.L_56:
        /*0a04*/ 	.word	0x00000008
.L_57:


//--------------------- .nv.callgraph             --------------------------
	.section	.nv.callgraph,"",@"SHT_CUDA_CALLGRAPH"
	.align	4
	.sectionentsize	8
	.align		4
        /*0000*/ 	.word	0x00000000
	.align		4
        /*0004*/ 	.word	0xffffffff
	.align		4
        /*0008*/ 	.word	index@(_ZN7cutlass13device_kernelINS_4gemm6kernel13GemmUniversalIN4cute5tupleIJiiiiEEENS1_10collective13CollectiveMmaINS1_35MainloopSm100TmaUmmaWarpSpecializedILi4ELi2ELi4ENS5_IJNS4_1CILi1EEESB_SB_EEEEENS5_IJNSA_ILi128EEENSA_ILi64EEESF_EEEfNS5_IJlSB_lEEEfSH_NS4_8TiledMMAINS4_8MMA_AtomIJNS4_17SM100_MMA_TF32_SSINS_10tfloat32_tESL_fLi128ELi64ELNS4_4UMMA5MajorE0ELSN_0ELNSM_7ScaleInE0ELSO_0EEEEEENS4_6LayoutISC_NS5_IJNSA_ILi0EEESS_SS_EEEEENS5_IJNS4_10UnderscoreESV_SV_EEEEENS4_13SM90_TMA_LOADENS4_14ComposedLayoutINS4_7SwizzleILi3ELi4ELi3EEENS4_18smem_ptr_flag_bitsILi32EEENSR_INS5_IJNSA_ILi8EEENSA_ILi32EEEEEENS5_IJS15_SB_EEEEEEEvNS4_8identityESY_S19_vS1A_EENS_8epilogue10collective18CollectiveEpilogueINS1C_23Sm100TmaWarpSpecializedILi4ELi2ELi16ELb1ELb0EEEJSG_NS5_IJNSR_ISE_SB_EENSR_INSA_ILi16EEESB_EEEEEfSH_fSH_NS1C_6fusion15FusionCallbacksIS1G_NS1L_17LinearCombinationIffffLNS_15FloatRoundStyleE2EEESG_S1K_JEEENS4_5SM1004TMEM4LOAD26SM100_TMEM_LOAD_32dp32b16xESY_NSZ_INS10_ILi2ELi4ELi3EEES13_NSR_INS5_IJS14_S1I_EEENS5_IJS1I_SB_EEEEEEENS4_39AutoVectorizingCopyWithAssumedAlignmentILi128EEENS4_14SM90_TMA_STOREES1Z_S21_S21_EEEvvEEEEvNT_6ParamsE)
	.align		4
        /*000c*/ 	.word	index@(__assertfail)
	.align		4
        /*0010*/ 	.word	0x00000000
	.align		4
        /*0014*/ 	.word	0xfffffffe
	.align		4
        /*0018*/ 	.word	0x00000000
	.align		4
        /*001c*/ 	.word	0xfffffffd
	.align		4
        /*0020*/ 	.word	0x00000000
	.align		4
        /*0024*/ 	.word	0xfffffffc


//--------------------- .nv.constant4             --------------------------
	.section	.nv.constant4,"a",@progbits
	.align	8
	.align		8
.nv.constant4:
        /*0000*/ 	.dword	__assertfail
	.align		8
        /*0008*/ 	.dword	__unnamed_1
	.align		8
        /*0010*/ 	.dword	__unnamed_2
	.align		8
        /*0018*/ 	.dword	_ZN40_INTERNAL_710a11b1_4_k_cu_4b28c8b5_356534cuda3std3__45__cpo5beginE
	.align		8
        /*0020*/ 	.dword	_ZN40_INTERNAL_710a11b1_4_k_cu_4b28c8b5_356534cuda3std3__45__cpo3endE
	.align		8
        /*0028*/ 	.dword	_ZN40_INTERNAL_710a11b1_4_k_cu_4b28c8b5_356534cuda3std3__45__cpo6cbeginE
	.align		8
        /*0030*/ 	.dword	_ZN40_INTERNAL_710a11b1_4_k_cu_4b28c8b5_356534cuda3std3__45__cpo4cendE
	.align		8
        /*0038*/ 	.dword	_ZN40_INTERNAL_710a11b1_4_k_cu_4b28c8b5_356534cuda3std3__442_GLOBAL__N__710a11b1_4_k_cu_4b28c8b5_356536ignoreE
	.align		8
        /*0040*/ 	.dword	_ZN40_INTERNAL_710a11b1_4_k_cu_4b28c8b5_356534cuda3std3__419piecewise_constructE
	.align		8
        /*0048*/ 	.dword	_ZN40_INTERNAL_710a11b1_4_k_cu_4b28c8b5_356534cuda3std3__48in_placeE
	.align		8
        /*0050*/ 	.dword	_ZN40_INTERNAL_710a11b1_4_k_cu_4b28c8b5_356534cuda3std6ranges3__45__cpo4swapE
	.align		8
        /*0058*/ 	.dword	_ZN40_INTERNAL_710a11b1_4_k_cu_4b28c8b5_356534cuda3std6ranges3__45__cpo9iter_moveE
	.align		8
        /*0060*/ 	.dword	_ZN40_INTERNAL_710a11b1_4_k_cu_4b28c8b5_356534cute7productE
	.align		8
        /*0068*/ 	.dword	_ZN40_INTERNAL_710a11b1_4_k_cu_4b28c8b5_356534cute1_E
	.align		8
        /*0070*/ 	.dword	$str$25
	.align		8
        /*0078*/ 	.dword	$str$26
	.align		8
        /*0080*/ 	.dword	$str$27
	.align		8
        /*0088*/ 	.dword	$str$28


//--------------------- .text._ZN7cutlass13device_kernelINS_4gemm6kernel13GemmUniversalIN4cute5tupleIJiiiiEEENS1_10collective13CollectiveMmaINS1_35MainloopSm100TmaUmmaWarpSpecializedILi4ELi2ELi4ENS5_IJNS4_1CILi1EEESB_SB_EEEEENS5_IJNSA_ILi128EEENSA_ILi64EEESF_EEEfNS5_IJlSB_lEEEfSH_NS4_8TiledMMAINS4_8MMA_AtomIJNS4_17SM100_MMA_TF32_SSINS_10tfloat32_tESL_fLi128ELi64ELNS4_4UMMA5MajorE0ELSN_0ELNSM_7ScaleInE0ELSO_0EEEEEENS4_6LayoutISC_NS5_IJNSA_ILi0EEESS_SS_EEEEENS5_IJNS4_10UnderscoreESV_SV_EEEEENS4_13SM90_TMA_LOADENS4_14ComposedLayoutINS4_7SwizzleILi3ELi4ELi3EEENS4_18smem_ptr_flag_bitsILi32EEENSR_INS5_IJNSA_ILi8EEENSA_ILi32EEEEEENS5_IJS15_SB_EEEEEEEvNS4_8identityESY_S19_vS1A_EENS_8epilogue10collective18CollectiveEpilogueINS1C_23Sm100TmaWarpSpecializedILi4ELi2ELi16ELb1ELb0EEEJSG_NS5_IJNSR_ISE_SB_EENSR_INSA_ILi16EEESB_EEEEEfSH_fSH_NS1C_6fusion15FusionCallbacksIS1G_NS1L_17LinearCombinationIffffLNS_15FloatRoundStyleE2EEESG_S1K_JEEENS4_5SM1004TMEM4LOAD26SM100_TMEM_LOAD_32dp32b16xESY_NSZ_INS10_ILi2ELi4ELi3EEES13_NSR_INS5_IJS14_S1I_EEENS5_IJS1I_SB_EEEEEEENS4_39AutoVectorizingCopyWithAssumedAlignmentILi128EEENS4_14SM90_TMA_STOREES1Z_S21_S21_EEEvvEEEEvNT_6ParamsE --------------------------
	.section	.text._ZN7cutlass13device_kernelINS_4gemm6kernel13GemmUniversalIN4cute5tupleIJiiiiEEENS1_10collective13CollectiveMmaINS1_35MainloopSm100TmaUmmaWarpSpecializedILi4ELi2ELi4ENS5_IJNS4_1CILi1EEESB_SB_EEEEENS5_IJNSA_ILi128EEENSA_ILi64EEESF_EEEfNS5_IJlSB_lEEEfSH_NS4_8TiledMMAINS4_8MMA_AtomIJNS4_17SM100_MMA_TF32_SSINS_10tfloat32_tESL_fLi128ELi64ELNS4_4UMMA5MajorE0ELSN_0ELNSM_7ScaleInE0ELSO_0EEEEEENS4_6LayoutISC_NS5_IJNSA_ILi0EEESS_SS_EEEEENS5_IJNS4_10UnderscoreESV_SV_EEEEENS4_13SM90_TMA_LOADENS4_14ComposedLayoutINS4_7SwizzleILi3ELi4ELi3EEENS4_18smem_ptr_flag_bitsILi32EEENSR_INS5_IJNSA_ILi8EEENSA_ILi32EEEEEENS5_IJS15_SB_EEEEEEEvNS4_8identityESY_S19_vS1A_EENS_8epilogue10collective18CollectiveEpilogueINS1C_23Sm100TmaWarpSpecializedILi4ELi2ELi16ELb1ELb0EEEJSG_NS5_IJNSR_ISE_SB_EENSR_INSA_ILi16EEESB_EEEEEfSH_fSH_NS1C_6fusion15FusionCallbacksIS1G_NS1L_17LinearCombinationIffffLNS_15FloatRoundStyleE2EEESG_S1K_JEEENS4_5SM1004TMEM4LOAD26SM100_TMEM_LOAD_32dp32b16xESY_NSZ_INS10_ILi2ELi4ELi3EEES13_NSR_INS5_IJS14_S1I_EEENS5_IJS1I_SB_EEEEEEENS4_39AutoVectorizingCopyWithAssumedAlignmentILi128EEENS4_14SM90_TMA_STOREES1Z_S21_S21_EEEvvEEEEvNT_6ParamsE,"ax",@progbits
	.align	128
.text._ZN7cutlass13device_kernelINS_4gemm6kernel13GemmUniversalIN4cute5tupleIJiiiiEEENS1_10collective13CollectiveMmaINS1_35MainloopSm100TmaUmmaWarpSpecializedILi4ELi2ELi4ENS5_IJNS4_1CILi1EEESB_SB_EEEEENS5_IJNSA_ILi128EEENSA_ILi64EEESF_EEEfNS5_IJlSB_lEEEfSH_NS4_8TiledMMAINS4_8MMA_AtomIJNS4_17SM100_MMA_TF32_SSINS_10tfloat32_tESL_fLi128ELi64ELNS4_4UMMA5MajorE0ELSN_0ELNSM_7ScaleInE0ELSO_0EEEEEENS4_6LayoutISC_NS5_IJNSA_ILi0EEESS_SS_EEEEENS5_IJNS4_10UnderscoreESV_SV_EEEEENS4_13SM90_TMA_LOADENS4_14ComposedLayoutINS4_7SwizzleILi3ELi4ELi3EEENS4_18smem_ptr_flag_bitsILi32EEENSR_INS5_IJNSA_ILi8EEENSA_ILi32EEEEEENS5_IJS15_SB_EEEEEEEvNS4_8identityESY_S19_vS1A_EENS_8epilogue10collective18CollectiveEpilogueINS1C_23Sm100TmaWarpSpecializedILi4ELi2ELi16ELb1ELb0EEEJSG_NS5_IJNSR_ISE_SB_EENSR_INSA_ILi16EEESB_EEEEEfSH_fSH_NS1C_6fusion15FusionCallbacksIS1G_NS1L_17LinearCombinationIffffLNS_15FloatRoundStyleE2EEESG_S1K_JEEENS4_5SM1004TMEM4LOAD26SM100_TMEM_LOAD_32dp32b16xESY_NSZ_INS10_ILi2ELi4ELi3EEES13_NSR_INS5_IJS14_S1I_EEENS5_IJS1I_SB_EEEEEEENS4_39AutoVectorizingCopyWithAssumedAlignmentILi128EEENS4_14SM90_TMA_STOREES1Z_S21_S21_EEEvvEEEEvNT_6ParamsE:
        .type           _ZN7cutlass13device_kernelINS_4gemm6kernel13GemmUniversalIN4cute5tupleIJiiiiEEENS1_10collective13CollectiveMmaINS1_35MainloopSm100TmaUmmaWarpSpecializedILi4ELi2ELi4ENS5_IJNS4_1CILi1EEESB_SB_EEEEENS5_IJNSA_ILi128EEENSA_ILi64EEESF_EEEfNS5_IJlSB_lEEEfSH_NS4_8TiledMMAINS4_8MMA_AtomIJNS4_17SM100_MMA_TF32_SSINS_10tfloat32_tESL_fLi128ELi64ELNS4_4UMMA5MajorE0ELSN_0ELNSM_7ScaleInE0ELSO_0EEEEEENS4_6LayoutISC_NS5_IJNSA_ILi0EEESS_SS_EEEEENS5_IJNS4_10UnderscoreESV_SV_EEEEENS4_13SM90_TMA_LOADENS4_14ComposedLayoutINS4_7SwizzleILi3ELi4ELi3EEENS4_18smem_ptr_flag_bitsILi32EEENSR_INS5_IJNSA_ILi8EEENSA_ILi32EEEEEENS5_IJS15_SB_EEEEEEEvNS4_8identityESY_S19_vS1A_EENS_8epilogue10collective18CollectiveEpilogueINS1C_23Sm100TmaWarpSpecializedILi4ELi2ELi16ELb1ELb0EEEJSG_NS5_IJNSR_ISE_SB_EENSR_INSA_ILi16EEESB_EEEEEfSH_fSH_NS1C_6fusion15FusionCallbacksIS1G_NS1L_17LinearCombinationIffffLNS_15FloatRoundStyleE2EEESG_S1K_JEEENS4_5SM1004TMEM4LOAD26SM100_TMEM_LOAD_32dp32b16xESY_NSZ_INS10_ILi2ELi4ELi3EEES13_NSR_INS5_IJS14_S1I_EEENS5_IJS1I_SB_EEEEEEENS4_39AutoVectorizingCopyWithAssumedAlignmentILi128EEENS4_14SM90_TMA_STOREES1Z_S21_S21_EEEvvEEEEvNT_6ParamsE,@function
        .size           _ZN7cutlass13device_kernelINS_4gemm6kernel13GemmUniversalIN4cute5tupleIJiiiiEEENS1_10collective13CollectiveMmaINS1_35MainloopSm100TmaUmmaWarpSpecializedILi4ELi2ELi4ENS5_IJNS4_1CILi1EEESB_SB_EEEEENS5_IJNSA_ILi128EEENSA_ILi64EEESF_EEEfNS5_IJlSB_lEEEfSH_NS4_8TiledMMAINS4_8MMA_AtomIJNS4_17SM100_MMA_TF32_SSINS_10tfloat32_tESL_fLi128ELi64ELNS4_4UMMA5MajorE0ELSN_0ELNSM_7ScaleInE0ELSO_0EEEEEENS4_6LayoutISC_NS5_IJNSA_ILi0EEESS_SS_EEEEENS5_IJNS4_10UnderscoreESV_SV_EEEEENS4_13SM90_TMA_LOADENS4_14ComposedLayoutINS4_7SwizzleILi3ELi4ELi3EEENS4_18smem_ptr_flag_bitsILi32EEENSR_INS5_IJNSA_ILi8EEENSA_ILi32EEEEEENS5_IJS15_SB_EEEEEEEvNS4_8identityESY_S19_vS1A_EENS_8epilogue10collective18CollectiveEpilogueINS1C_23Sm100TmaWarpSpecializedILi4ELi2ELi16ELb1ELb0EEEJSG_NS5_IJNSR_ISE_SB_EENSR_INSA_ILi16EEESB_EEEEEfSH_fSH_NS1C_6fusion15FusionCallbacksIS1G_NS1L_17LinearCombinationIffffLNS_15FloatRoundStyleE2EEESG_S1K_JEEENS4_5SM1004TMEM4LOAD26SM100_TMEM_LOAD_32dp32b16xESY_NSZ_INS10_ILi2ELi4ELi3EEES13_NSR_INS5_IJS14_S1I_EEENS5_IJS1I_SB_EEEEEEENS4_39AutoVectorizingCopyWithAssumedAlignmentILi128EEENS4_14SM90_TMA_STOREES1Z_S21_S21_EEEvvEEEEvNT_6ParamsE,(.L_x_176 - _ZN7cutlass13device_kernelINS_4gemm6kernel13GemmUniversalIN4cute5tupleIJiiiiEEENS1_10collective13CollectiveMmaINS1_35MainloopSm100TmaUmmaWarpSpecializedILi4ELi2ELi4ENS5_IJNS4_1CILi1EEESB_SB_EEEEENS5_IJNSA_ILi128EEENSA_ILi64EEESF_EEEfNS5_IJlSB_lEEEfSH_NS4_8TiledMMAINS4_8MMA_AtomIJNS4_17SM100_MMA_TF32_SSINS_10tfloat32_tESL_fLi128ELi64ELNS4_4UMMA5MajorE0ELSN_0ELNSM_7ScaleInE0ELSO_0EEEEEENS4_6LayoutISC_NS5_IJNSA_ILi0EEESS_SS_EEEEENS5_IJNS4_10UnderscoreESV_SV_EEEEENS4_13SM90_TMA_LOADENS4_14ComposedLayoutINS4_7SwizzleILi3ELi4ELi3EEENS4_18smem_ptr_flag_bitsILi32EEENSR_INS5_IJNSA_ILi8EEENSA_ILi32EEEEEENS5_IJS15_SB_EEEEEEEvNS4_8identityESY_S19_vS1A_EENS_8epilogue10collective18CollectiveEpilogueINS1C_23Sm100TmaWarpSpecializedILi4ELi2ELi16ELb1ELb0EEEJSG_NS5_IJNSR_ISE_SB_EENSR_INSA_ILi16EEESB_EEEEEfSH_fSH_NS1C_6fusion15FusionCallbacksIS1G_NS1L_17LinearCombinationIffffLNS_15FloatRoundStyleE2EEESG_S1K_JEEENS4_5SM1004TMEM4LOAD26SM100_TMEM_LOAD_32dp32b16xESY_NSZ_INS10_ILi2ELi4ELi3EEES13_NSR_INS5_IJS14_S1I_EEENS5_IJS1I_SB_EEEEEEENS4_39AutoVectorizingCopyWithAssumedAlignmentILi128EEENS4_14SM90_TMA_STOREES1Z_S21_S21_EEEvvEEEEvNT_6ParamsE)
        .other          _ZN7cutlass13device_kernelINS_4gemm6kernel13GemmUniversalIN4cute5tupleIJiiiiEEENS1_10collective13CollectiveMmaINS1_35MainloopSm100TmaUmmaWarpSpecializedILi4ELi2ELi4ENS5_IJNS4_1CILi1EEESB_SB_EEEEENS5_IJNSA_ILi128EEENSA_ILi64EEESF_EEEfNS5_IJlSB_lEEEfSH_NS4_8TiledMMAINS4_8MMA_AtomIJNS4_17SM100_MMA_TF32_SSINS_10tfloat32_tESL_fLi128ELi64ELNS4_4UMMA5MajorE0ELSN_0ELNSM_7ScaleInE0ELSO_0EEEEEENS4_6LayoutISC_NS5_IJNSA_ILi0EEESS_SS_EEEEENS5_IJNS4_10UnderscoreESV_SV_EEEEENS4_13SM90_TMA_LOADENS4_14ComposedLayoutINS4_7SwizzleILi3ELi4ELi3EEENS4_18smem_ptr_flag_bitsILi32EEENSR_INS5_IJNSA_ILi8EEENSA_ILi32EEEEEENS5_IJS15_SB_EEEEEEEvNS4_8identityESY_S19_vS1A_EENS_8epilogue10collective18CollectiveEpilogueINS1C_23Sm100TmaWarpSpecializedILi4ELi2ELi16ELb1ELb0EEEJSG_NS5_IJNSR_ISE_SB_EENSR_INSA_ILi16EEESB_EEEEEfSH_fSH_NS1C_6fusion15FusionCallbacksIS1G_NS1L_17LinearCombinationIffffLNS_15FloatRoundStyleE2EEESG_S1K_JEEENS4_5SM1004TMEM4LOAD26SM100_TMEM_LOAD_32dp32b16xESY_NSZ_INS10_ILi2ELi4ELi3EEES13_NSR_INS5_IJS14_S1I_EEENS5_IJS1I_SB_EEEEEEENS4_39AutoVectorizingCopyWithAssumedAlignmentILi128EEENS4_14SM90_TMA_STOREES1Z_S21_S21_EEEvvEEEEvNT_6ParamsE,@"STO_CUDA_ENTRY STV_DEFAULT"
_ZN7cutlass13device_kernelINS_4gemm6kernel13GemmUniversalIN4cute5tupleIJiiiiEEENS1_10collective13CollectiveMmaINS1_35MainloopSm100TmaUmmaWarpSpecializedILi4ELi2ELi4ENS5_IJNS4_1CILi1EEESB_SB_EEEEENS5_IJNSA_ILi128EEENSA_ILi64EEESF_EEEfNS5_IJlSB_lEEEfSH_NS4_8TiledMMAINS4_8MMA_AtomIJNS4_17SM100_MMA_TF32_SSINS_10tfloat32_tESL_fLi128ELi64ELNS4_4UMMA5MajorE0ELSN_0ELNSM_7ScaleInE0ELSO_0EEEEEENS4_6LayoutISC_NS5_IJNSA_ILi0EEESS_SS_EEEEENS5_IJNS4_10UnderscoreESV_SV_EEEEENS4_13SM90_TMA_LOADENS4_14ComposedLayoutINS4_7SwizzleILi3ELi4ELi3EEENS4_18smem_ptr_flag_bitsILi32EEENSR_INS5_IJNSA_ILi8EEENSA_ILi32EEEEEENS5_IJS15_SB_EEEEEEEvNS4_8identityESY_S19_vS1A_EENS_8epilogue10collective18CollectiveEpilogueINS1C_23Sm100TmaWarpSpecializedILi4ELi2ELi16ELb1ELb0EEEJSG_NS5_IJNSR_ISE_SB_EENSR_INSA_ILi16EEESB_EEEEEfSH_fSH_NS1C_6fusion15FusionCallbacksIS1G_NS1L_17LinearCombinationIffffLNS_15FloatRoundStyleE2EEESG_S1K_JEEENS4_5SM1004TMEM4LOAD26SM100_TMEM_LOAD_32dp32b16xESY_NSZ_INS10_ILi2ELi4ELi3EEES13_NSR_INS5_IJS14_S1I_EEENS5_IJS1I_SB_EEEEEEENS4_39AutoVectorizingCopyWithAssumedAlignmentILi128EEENS4_14SM90_TMA_STOREES1Z_S21_S21_EEEvvEEEEvNT_6ParamsE:
[----:B------:R-:W1:Y:S01]  /*0000*/  LDC R1, c[0x0][0x37c] ;  /* 0x0000df00ff017b82 */ /* 0x000e620000000800 */
[----:B------:R-:W2:Y:S01]  /*0010*/  S2R R77, SR_TID.X ;  /* 0x00000000004d7919 */ /* 0x000ea20000002100 */
[----:B------:R-:W3:Y:S01]  /*0020*/  LDCU.64 UR4, c[0x0][0x890] ;  /* 0x00011200ff0477ac */ /* 0x000ee20008000a00 */
[----:B------:R-:W-:Y:S02]  /*0030*/  PRMT R64, RZ, 0x7610, R64 ;  /* 0x00007610ff407816 */ /* 0x000fe40000000040 */
[----:B------:R-:W-:Y:S01]  /*0040*/  ELECT P5, URZ, PT ;  /* 0x0000000000ff782f */ /* 0x000fe200038a0000 */
[----:B------:R-:W4:Y:S01]  /*0050*/  LDCU.64 UR46, c[0x0][0x358] ;  /* 0x00006b00ff2e77ac */ /* 0x000f220008000a00 */
[----:B---3--:R-:W-:-:S04]  /*0060*/  UISETP.NE.U32.AND UP0, UPT, UR4, URZ, UPT ;  /* 0x000000ff0400728c */ /* 0x008fc8000bf05070 */
[----:B------:R-:W-:Y:S01]  /*0070*/  UISETP.NE.AND.EX UP0, UPT, UR5, URZ, UPT, UP0 ;  /* 0x000000ff0500728c */ /* 0x000fe2000bf05300 */
[----:B--2---:R-:W-:-:S05]  /*0080*/  SHF.R.U32.HI R68, RZ, 0x5, R77 ;  /* 0x00000005ff447819 */ /* 0x004fca000001164d */
[----:B------:R-:W2:Y:S02]  /*0090*/  SHFL.IDX PT, R0, R68, RZ, 0x1f ;  /* 0x00001fff44007589 */ /* 0x000ea400000e0000 */
[----:B--2---:R-:W-:Y:S01]  /*00a0*/  R2UR UR8, R0 ;  /* 0x00000000000872ca */ /* 0x004fe200000e0000 */
[----:B-1--4-:R-:W-:-:S14]  /*00b0*/  BRA.U UP0, `(.L_x_0) ;  /* 0x00000001002c7547 */ /* 0x012fdc000b800000 */
[----:B------:R-:W1:Y:S02]  /*00c0*/  LDCU.64 UR6, c[0x0][0x888] ;  /* 0x00011100ff0677ac */ /* 0x000e640008000a00 */
[----:B-1----:R-:W-:-:S04]  /*00d0*/  UISETP.NE.U32.AND UP0, UPT, UR6, URZ, UPT ;  /* 0x000000ff0600728c */ /* 0x002fc8000bf05070 */
[----:B------:R-:W-:-:S09]  /*00e0*/  UISETP.NE.AND.EX UP0, UPT, UR7, URZ, UPT, UP0 ;  /* 0x000000ff0700728c */ /* 0x000fd2000bf05300 */
[----:B------:R-:W-:Y:S05]  /*00f0*/  BRA.U !UP0, `(.L_x_1) ;  /* 0x0000000108107547 */ /* 0x000fea000b800000 */
[----:B------:R-:W1:Y:S02]  /*0100*/  LDC.64 R2, c[0x0][0x888] ;  /* 0x00022200ff027b82 */ /* 0x000e640000000a00 */
[----:B-1----:R1:W5:Y:S01]  /*0110*/  LDG.E R35, desc[UR46][R2.64] ;  /* 0x0000002e02237981 */ /* 0x002362000c1e1900 */
[----:B------:R-:W-:Y:S01]  /*0120*/  HFMA2 R64, -RZ, RZ, 0, 5.9604644775390625e-08 ;  /* 0x00000001ff407431 */ /* 0x000fe200000001ff */
[----:B------:R-:W-:Y:S05]  /*0130*/  BRA `(.L_x_0) ;  /* 0x00000000000c7947 */ /* 0x000fea0003800000 */
.L_x_1:
[----:B------:R-:W1:Y:S01]  /*0140*/  LDCU UR6, c[0x0][0x880] ;  /* 0x00011000ff0677ac */ /* 0x000e620008000800 */
[----:B------:R-:W-:Y:S01]  /*0150*/  HFMA2 R64, -RZ, RZ, 0, 5.9604644775390625e-08 ;  /* 0x00000001ff407431 */ /* 0x000fe200000001ff */
[----:B-1----:R-:W-:-:S07]  /*0160*/  MOV R35, UR6 ;  /* 0x0000000600237c02 */ /* 0x002fce0008000f00 */
.L_x_0:
[----:B------:R-:W2:Y:S02]  /*0170*/  LDCU.64 UR6, c[0x0][0x8b0] ;  /* 0x00011600ff0677ac */ /* 0x000ea40008000a00 */
[----:B--2---:R-:W-:-:S04]  /*0180*/  UISETP.NE.U32.AND UP0, UPT, UR6, URZ, UPT ;  /* 0x000000ff0600728c */ /* 0x004fc8000bf05070 */
[----:B------:R-:W-:-:S09]  /*0190*/  UISETP.NE.AND.EX UP0, UPT, UR7, URZ, UPT, UP0 ;  /* 0x000000ff0700728c */ /* 0x000fd2000bf05300 */
[----:B------:R-:W-:Y:S05]  /*01a0*/  BRA.U UP0, `(.L_x_2) ;  /* 0x0000000100247547 */ /* 0x000fea000b800000 */
[----:B------:R-:W2:Y:S02]  /*01b0*/  LDCU.64 UR6, c[0x0][0x8a8] ;  /* 0x00011500ff0677ac */ /* 0x000ea40008000a00 */
[----:B--2---:R-:W-:-:S04]  /*01c0*/  UISETP.NE.U32.AND UP0, UPT, UR6, URZ, UPT ;  /* 0x000000ff0600728c */ /* 0x004fc8000bf05070 */
[----:B------:R-:W-:-:S09]  /*01d0*/  UISETP.NE.AND.EX UP0, UPT, UR7, URZ, UPT, UP0 ;  /* 0x000000ff0700728c */ /* 0x000fd2000bf05300 */
[----:B------:R-:W-:Y:S05]  /*01e0*/  BRA.U !UP0, `(.L_x_3) ;  /* 0x00000001080c7547 */ /* 0x000fea000b800000 */
[----:B-1----:R-:W1:Y:S02]  /*01f0*/  LDC.64 R2, c[0x0][0x8a8] ;  /* 0x00022a00ff027b82 */ /* 0x002e640000000a00 */
[----:B-1----:R2:W5:Y:S01]  /*0200*/  LDG.E R33, desc[UR46][R2.64] ;  /* 0x0000002e02217981 */ /* 0x002562000c1e1900 */
[----:B------:R-:W-:Y:S05]  /*0210*/  BRA `(.L_x_2) ;  /* 0x0000000000087947 */ /* 0x000fea0003800000 */
.L_x_3:
[----:B------:R-:W2:Y:S02]  /*0220*/  LDCU UR6, c[0x0][0x8a0] ;  /* 0x00011400ff0677ac */ /* 0x000ea40008000800 */
[----:B--2---:R-:W-:Y:S02]  /*0230*/  MOV R33, UR6 ;  /* 0x0000000600217c02 */ /* 0x004fe40008000f00 */
.L_x_2:
[----:B------:R-:W-:Y:S01]  /*0240*/  IMAD.U32 R0, RZ, RZ, UR8 ;  /* 0x00000008ff007e24 */ /* 0x000fe2000f8e00ff */
[----:B------:R-:W-:Y:S04]  /*0250*/  BSSY.RECONVERGENT B0, `(.L_x_4) ;  /* 0x000000c000007945 */ /* 0x000fe80003800200 */
[C---:B------:R-:W-:Y:S02]  /*0260*/  ISETP.NE.OR P1, PT, R0.reuse, 0x1, !P5 ;  /* 0x000000010000780c */ /* 0x040fe40006f25670 */
[----:B------:R-:W-:-:S11]  /*0270*/  ISETP.NE.OR P0, PT, R0, 0x3, !P5 ;  /* 0x000000030000780c */ /* 0x000fd60006f05670 */
[----:B------:R-:W-:Y:S05]  /*0280*/  @P1 BRA `(.L_x_5) ;  /* 0x0000000000201947 */ /* 0x000fea0003800000 */
[----:B------:R-:W3:Y:S02]  /*0290*/  LDCU.64 UR6, c[0x0][0x348] ;  /* 0x00006900ff0677ac */ /* 0x000ee40008000a00 */
[----:B---3--:R-:W-:Y:S02]  /*02a0*/  UIADD3 UR10, UP1, UPT, UR6, 0x80, URZ ;  /* 0x00000080060a7890 */ /* 0x008fe4000ff3e0ff */
[----:B------:R-:W-:Y:S02]  /*02b0*/  UIADD3 UR6, UP0, UPT, UR6, 0x180, URZ ;  /* 0x0000018006067890 */ /* 0x000fe4000ff1e0ff */
[----:B------:R-:W-:Y:S02]  /*02c0*/  UIADD3.X UR11, UPT, UPT, URZ, UR7, URZ, UP1, !UPT ;  /* 0x00000007ff0b7290 */ /* 0x000fe40008ffe4ff */
[----:B------:R-:W-:-:S07]  /*02d0*/  UIADD3.X UR7, UPT, UPT, URZ, UR7, URZ, UP0, !UPT ;  /* 0x00000007ff077290 */ /* 0x000fce00087fe4ff */
[----:B------:R3:W-:Y:S02]  /*02e0*/  UTMACCTL.PF [UR10] ;  /* 0x000000000a0079b9 */ /* 0x0007e40008040000 */
[----:B------:R3:W-:Y:S02]  /*02f0*/  UTMACCTL.PF [UR6] ;  /* 0x00000000060079b9 */ /* 0x0007e40008040000 */
[----:B---3--:R-:W-:Y:S01]  /*0300*/  NOP ;  /* 0x0000000000007918 */ /* 0x008fe20000000000 */
.L_x_5:
[----:B------:R-:W-:Y:S05]  /*0310*/  BSYNC.RECONVERGENT B0 ;  /* 0x0000000000007941 */ /* 0x000fea0003800200 */
.L_x_4:
[----:B------:R-:W-:Y:S04]  /*0320*/  BSSY.RECONVERGENT B0, `(.L_x_6) ;  /* 0x000000a000007945 */ /* 0x000fe80003800200 */
        /* <DEDUP_REMOVED lines=9> */
.L_x_7:
[----:B------:R-:W-:Y:S05]  /*03c0*/  BSYNC.RECONVERGENT B0 ;  /* 0x0000000000007941 */ /* 0x000fea0003800200 */
.L_x_6:
[----:B------:R-:W3:Y:S01]  /*03d0*/  LDCU.64 UR6, c[0x0][0x888] ;  /* 0x00011100ff0677ac */ /* 0x000ee20008000a00 */
[----:B------:R-:W-:Y:S02]  /*03e0*/  UISETP.EQ.U32.AND UP1, UPT, UR4, URZ, UPT ;  /* 0x000000ff0400728c */ /* 0x000fe4000bf22070 */
[----:B------:R-:W-:Y:S02]  /*03f0*/  UPLOP3.LUT UP2, UPT, UPT, UPT, UPT, 0x80, 0x8 ;  /* 0x000000000008789c */ /* 0x000fe40003f4f070 */
[----:B---3--:R-:W-:-:S04]  /*0400*/  UISETP.NE.U32.AND UP0, UPT, UR6, URZ, UPT ;  /* 0x000000ff0600728c */ /* 0x008fc8000bf05070 */
[----:B------:R-:W-:-:S04]  /*0410*/  UISETP.NE.AND.EX UP0, UPT, UR7, URZ, UPT, UP0 ;  /* 0x000000ff0700728c */ /* 0x000fc8000bf05300 */
[----:B------:R-:W-:-:S04]  /*0420*/  UISETP.EQ.OR.EX UP3, UPT, UR5, URZ, !UP0, UP1 ;  /* 0x000000ff0500728c */ /* 0x000fc8000c762710 */
[----:B------:R-:W-:-:S05]  /*0430*/  UP2UR UR50, UPR, URZ, 0x8 ;  /* 0x00000008ff327883 */ /* 0x000fca0008000000 */
[----:B------:R-:W-:Y:S07]  /*0440*/  BRA.U !UP3, `(.L_x_8) ;  /* 0x000000010b207547 */ /* 0x000fee000b800000 */
[----:B------:R-:W-:Y:S01]  /*0450*/  UISETP.NE.U32.AND UP2, UPT, UR4, URZ, UPT ;  /* 0x000000ff0400728c */ /* 0x000fe2000bf45070 */
[----:B-----5:R-:W-:Y:S01]  /*0460*/  FSETP.NEU.AND P0, PT, R35, RZ, PT ;  /* 0x000000ff2300720b */ /* 0x020fe20003f0d000 */
[----:B------:R-:W-:Y:S02]  /*0470*/  USEL UR4, URZ, 0xffffffff, UP0 ;  /* 0xffffffffff047887 */ /* 0x000fe40008000000 */
[----:B------:R-:W-:-:S10]  /*0480*/  UISETP.NE.AND.EX UP2, UPT, UR5, URZ, UPT, UP2 ;  /* 0x000000ff0500728c */ /* 0x000fd4000bf45320 */
[----:B------:R-:W-:Y:S01]  /*0490*/  VOTEU.ANY UP1, P0 ;  /* 0x0000000000ff7886 */ /* 0x000fe20000020100 */
[----:B------:R-:W-:-:S04]  /*04a0*/  @!UP2 USEL UR4, URZ, 0xffffffff, UP1 ;  /* 0xffffffffff04a887 */ /* 0x000fc80008800000 */
[----:B------:R-:W-:-:S04]  /*04b0*/  ULOP3.LUT UR4, UR4, 0x1, URZ, 0xc0, !UPT ;  /* 0x0000000104047892 */ /* 0x000fc8000f8ec0ff */
[----:B------:R-:W-:-:S11]  /*04c0*/  UISETP.NE.U32.AND UP2, UPT, UR4, 0x1, UPT ;  /* 0x000000010400788c */ /* 0x000fd6000bf45070 */
.L_x_8:
[----:B-12---:R-:W1:Y:S01]  /*04d0*/  SHFL.IDX PT, R2, R68, RZ, 0x1f ;  /* 0x00001fff44027589 */ /* 0x006e6200000e0000 */
[----:B------:R-:W-:-:S04]  /*04e0*/  UISETP.NE.AND UP1, UPT, UR8, 0x2, UPT ;  /* 0x000000020800788c */ /* 0x000fc8000bf25270 */
[----:B------:R-:W-:Y:S01]  /*04f0*/  USEL UR6, URZ, 0x1, UP1 ;  /* 0x00000001ff067887 */ /* 0x000fe20008800000 */
[----:B-1----:R-:W-:-:S13]  /*0500*/  ISETP.NE.AND P0, PT, R2, RZ, PT ;  /* 0x000000ff0200720c */ /* 0x002fda0003f05270 */
[----:B------:R-:W-:Y:S05]  /*0510*/  @P0 BRA `(.L_x_9) ;  /* 0x0000000000480947 */ /* 0x000fea0003800000 */
[----:B------:R-:W1:Y:S01]  /*0520*/  S2UR UR5, SR_CgaCtaId ;  /* 0x00000000000579c3 */ /* 0x000e620000008800 */
[----:B------:R-:W-:Y:S01]  /*0530*/  UMOV UR7, 0x400 ;  /* 0x0000040000077882 */ /* 0x000fe20000000000 */
[----:B------:R-:W-:Y:S01]  /*0540*/  UMOV UR4, 0x1 ;  /* 0x0000000100047882 */ /* 0x000fe20000000000 */
[----:B------:R-:W-:Y:S01]  /*0550*/  ELECT P0, URZ, PT ;  /* 0x0000000000ff782f */ /* 0x000fe20003800000 */
[----:B------:R-:W-:-:S04]  /*0560*/  UIADD3 UR10, UPT, UPT, -UR4, 0x100000, URZ ;  /* 0x00100000040a7890 */ /* 0x000fc8000fffe1ff */
[----:B------:R-:W-:Y:S02]  /*0570*/  USHF.L.U32 UR11, UR10, 0xb, URZ ;  /* 0x0000000b0a0b7899 */ /* 0x000fe400080006ff */
[----:B------:R-:W-:Y:S02]  /*0580*/  USHF.L.U32 UR10, UR10, 0x1, URZ ;  /* 0x000000010a0a7899 */ /* 0x000fe400080006ff */
[----:B-1----:R-:W-:Y:S01]  /*0590*/  ULEA UR5, UR5, UR7, 0x18 ;  /* 0x0000000705057291 */ /* 0x002fe2000f8ec0ff */
[----:B------:R-:W1:Y:S11]  /*05a0*/  FENCE.VIEW.ASYNC.S ;  /* 0x00000000000073c6 */ /* 0x000e760000000000 */
[----:B-1----:R1:W2:Y:S01]  /*05b0*/  SYNCS.EXCH.64 URZ, [UR5], UR10 ;  /* 0x0000000a05ff75b2 */ /* 0x0022a20008000100 */
[----:B------:R1:W3:Y:S01]  /*05c0*/  SYNCS.EXCH.64 URZ, [UR5+0x20], UR10 ;  /* 0x0000200a05ff75b2 */ /* 0x0002e20008000100 */
[----:B------:R1:W4:Y:S01]  /*05d0*/  SYNCS.EXCH.64 URZ, [UR5+0x8], UR10 ;  /* 0x0000080a05ff75b2 */ /* 0x0003220008000100 */
[----:B------:R1:W1:Y:S01]  /*05e0*/  SYNCS.EXCH.64 URZ, [UR5+0x28], UR10 ;  /* 0x0000280a05ff75b2 */ /* 0x0002620008000100 */
[----:B------:R1:W1:Y:S01]  /*05f0*/  SYNCS.EXCH.64 URZ, [UR5+0x10], UR10 ;  /* 0x0000100a05ff75b2 */ /* 0x0002620008000100 */
[----:B------:R1:W1:Y:S01]  /*0600*/  SYNCS.EXCH.64 URZ, [UR5+0x30], UR10 ;  /* 0x0000300a05ff75b2 */ /* 0x0002620008000100 */
[----:B------:R1:W1:Y:S01]  /*0610*/  SYNCS.EXCH.64 URZ, [UR5+0x18], UR10 ;  /* 0x0000180a05ff75b2 */ /* 0x0002620008000100 */
[----:B------:R1:W1:Y:S01]  /*0620*/  SYNCS.EXCH.64 URZ, [UR5+0x38], UR10 ;  /* 0x0000380a05ff75b2 */ /* 0x0002620008000100 */
[----:B------:R-:W-:Y:S01]  /*0630*/  NOP ;  /* 0x0000000000007918 */ /* 0x000fe20000000000 */
.L_x_9:
[----:B------:R-:W2:Y:S01]  /*0640*/  SHFL.IDX PT, R2, R68, RZ, 0x1f ;  /* 0x00001fff44027589 */ /* 0x000ea200000e0000 */
[----:B------:R-:W-:Y:S01]  /*0650*/  NOP ;  /* 0x0000000000007918 */ /* 0x000fe20000000000 */
[----:B--2---:R-:W-:-:S13]  /*0660*/  ISETP.NE.AND P0, PT, R2, 0x1, PT ;  /* 0x000000010200780c */ /* 0x004fda0003f05270 */
[----:B------:R-:W-:Y:S05]  /*0670*/  @P0 BRA `(.L_x_10) ;  /* 0x0000000000580947 */ /* 0x000fea0003800000 */
[----:B------:R-:W2:Y:S01]  /*0680*/  S2UR UR7, SR_CgaCtaId ;  /* 0x00000000000779c3 */ /* 0x000ea20000008800 */
[----:B------:R-:W-:Y:S01]  /*0690*/  UMOV UR9, 0x400 ;  /* 0x0000040000097882 */ /* 0x000fe20000000000 */
[----:B-1----:R-:W-:Y:S01]  /*06a0*/  UMOV UR5, 0x20 ;  /* 0x0000002000057882 */ /* 0x002fe20000000000 */
[----:B------:R-:W-:Y:S01]  /*06b0*/  UMOV UR4, 0x80 ;  /* 0x0000008000047882 */ /* 0x000fe20000000000 */
[----:B------:R-:W-:-:S04]  /*06c0*/  UIADD3 UR10, UPT, UPT, -UR5, 0x100000, URZ ;  /* 0x00100000050a7890 */ /* 0x000fc8000fffe1ff */
[----:B------:R-:W-:Y:S02]  /*06d0*/  USHF.L.U32 UR11, UR10, 0xb, URZ ;  /* 0x0000000b0a0b7899 */ /* 0x000fe400080006ff */
[----:B------:R-:W-:Y:S02]  /*06e0*/  USHF.L.U32 UR10, UR10, 0x1, URZ ;  /* 0x000000010a0a7899 */ /* 0x000fe400080006ff */
[----:B------:R-:W-:-:S04]  /*06f0*/  UIADD3 UR4, UPT, UPT, -UR4, 0x100000, URZ ;  /* 0x0010000004047890 */ /* 0x000fc8000fffe1ff */
[----:B------:R-:W-:Y:S02]  /*0700*/  USHF.L.U32 UR5, UR4, 0xb, URZ ;  /* 0x0000000b04057899 */ /* 0x000fe400080006ff */
[----:B------:R-:W-:Y:S01]  /*0710*/  USHF.L.U32 UR4, UR4, 0x1, URZ ;  /* 0x0000000104047899 */ /* 0x000fe200080006ff */
[----:B------:R-:W-:Y:S01]  /*0720*/  ELECT P0, URZ, PT ;  /* 0x0000000000ff782f */ /* 0x000fe20003800000 */
[----:B--2---:R-:W-:Y:S01]  /*0730*/  ULEA UR7, UR7, UR9, 0x18 ;  /* 0x0000000907077291 */ /* 0x004fe2000f8ec0ff */
[----:B------:R-:W1:Y:S11]  /*0740*/  FENCE.VIEW.ASYNC.S ;  /* 0x00000000000073c6 */ /* 0x000e760000000000 */
[----:B-1----:R2:W1:Y:S01]  /*0750*/  SYNCS.EXCH.64 URZ, [UR7+0x40], UR10 ;  /* 0x0000400a07ff75b2 */ /* 0x0024620008000100 */
[----:B------:R2:W1:Y:S01]  /*0760*/  SYNCS.EXCH.64 URZ, [UR7+0x60], UR4 ;  /* 0x0000600407ff75b2 */ /* 0x0004620008000100 */
[----:B------:R2:W1:Y:S01]  /*0770*/  SYNCS.EXCH.64 URZ, [UR7+0x48], UR10 ;  /* 0x0000480a07ff75b2 */ /* 0x0004620008000100 */
[----:B------:R2:W1:Y:S01]  /*0780*/  SYNCS.EXCH.64 URZ, [UR7+0x68], UR4 ;  /* 0x0000680407ff75b2 */ /* 0x0004620008000100 */
[----:B------:R2:W1:Y:S01]  /*0790*/  SYNCS.EXCH.64 URZ, [UR7+0x50], UR10 ;  /* 0x0000500a07ff75b2 */ /* 0x0004620008000100 */
[----:B------:R2:W1:Y:S01]  /*07a0*/  SYNCS.EXCH.64 URZ, [UR7+0x70], UR4 ;  /* 0x0000700407ff75b2 */ /* 0x0004620008000100 */
[----:B------:R2:W1:Y:S01]  /*07b0*/  SYNCS.EXCH.64 URZ, [UR7+0x58], UR10 ;  /* 0x0000580a07ff75b2 */ /* 0x0004620008000100 */
[----:B------:R2:W1:Y:S02]  /*07c0*/  SYNCS.EXCH.64 URZ, [UR7+0x78], UR4 ;  /* 0x0000780407ff75b2 */ /* 0x0004640008000100 */
[----:B--2---:R-:W-:Y:S01]  /*07d0*/  NOP ;  /* 0x0000000000007918 */ /* 0x004fe20000000000 */
.L_x_10:
[----:B------:R-:W2:Y:S01]  /*07e0*/  SHFL.IDX PT, R2, R68, RZ, 0x1f ;  /* 0x00001fff44027589 */ /* 0x000ea200000e0000 */
[----:B------:R-:W-:Y:S01]  /*07f0*/  NOP ;  /* 0x0000000000007918 */ /* 0x000fe20000000000 */
[----:B--2---:R-:W-:-:S13]  /*0800*/  ISETP.NE.AND P0, PT, R2, 0x3, PT ;  /* 0x000000030200780c */ /* 0x004fda0003f05270 */
[----:B------:R-:W-:Y:S05]  /*0810*/  @P0 BRA `(.L_x_11) ;  /* 0x0000000000300947 */ /* 0x000fea0003800000 */
[----:B-1----:R-:W1:Y:S01]  /*0820*/  S2UR UR5, SR_CgaCtaId ;  /* 0x00000000000579c3 */ /* 0x002e620000008800 */
        /* <DEDUP_REMOVED lines=8> */
[----:B-1----:R2:W1:Y:S01]  /*08b0*/  SYNCS.EXCH.64 URZ, [UR5+0x80], UR10 ;  /* 0x0000800a05ff75b2 */ /* 0x0024620008000100 */
[----:B------:R2:W1:Y:S02]  /*08c0*/  SYNCS.EXCH.64 URZ, [UR5+0x88], UR10 ;  /* 0x0000880a05ff75b2 */ /* 0x0004640008000100 */
[----:B--2---:R-:W-:Y:S01]  /*08d0*/  NOP ;  /* 0x0000000000007918 */ /* 0x004fe20000000000 */
.L_x_11:
[----:B------:R-:W2:Y:S01]  /*08e0*/  SHFL.IDX PT, R2, R68, RZ, 0x1f ;  /* 0x00001fff44027589 */ /* 0x000ea200000e0000 */
[----:B------:R-:W-:Y:S01]  /*08f0*/  NOP ;  /* 0x0000000000007918 */ /* 0x000fe20000000000 */
[----:B--2---:R-:W-:-:S13]  /*0900*/  ISETP.NE.AND P0, PT, R2, 0x4, PT ;  /* 0x000000040200780c */ /* 0x004fda0003f05270 */
[----:B------:R-:W-:Y:S05]  /*0910*/  @P0 BRA `(.L_x_12) ;  /* 0x00000000004c0947 */ /* 0x000fea0003800000 */
[----:B-1----:R-:W1:Y:S01]  /*0920*/  S2UR UR5, SR_CgaCtaId ;  /* 0x00000000000579c3 */ /* 0x002e620000008800 */
[----:B------:R-:W-:Y:S01]  /*0930*/  UMOV UR9, 0x100 ;  /* 0x0000010000097882 */ /* 0x000fe20000000000 */
[----:B------:R-:W-:Y:S01]  /*0940*/  UMOV UR7, 0x400 ;  /* 0x0000040000077882 */ /* 0x000fe20000000000 */
[----:B------:R-:W-:Y:S01]  /*0950*/  USEL UR9, UR9, 0xe0, UP2 ;  /* 0x000000e009097887 */ /* 0x000fe20009000000 */
[----:B------:R-:W-:Y:S01]  /*0960*/  UMOV UR4, 0x1 ;  /* 0x0000000100047882 */ /* 0x000fe20000000000 */
[----:B------:R-:W-:Y:S01]  /*0970*/  ELECT P0, URZ, PT ;  /* 0x0000000000ff782f */ /* 0x000fe20003800000 */
[----:B------:R-:W-:-:S04]  /*0980*/  UIADD3 UR10, UPT, UPT, -UR4, 0x100000, URZ ;  /* 0x00100000040a7890 */ /* 0x000fc8000fffe1ff */
[----:B------:R-:W-:Y:S02]  /*0990*/  USHF.L.U32 UR11, UR10, 0xb, URZ ;  /* 0x0000000b0a0b7899 */ /* 0x000fe400080006ff */
[----:B------:R-:W-:Y:S02]  /*09a0*/  USHF.L.U32 UR10, UR10, 0x1, URZ ;  /* 0x000000010a0a7899 */ /* 0x000fe400080006ff */
[----:B------:R-:W-:-:S04]  /*09b0*/  UIADD3 UR12, UPT, UPT, -UR9, 0x100000, URZ ;  /* 0x00100000090c7890 */ /* 0x000fc8000fffe1ff */
[----:B------:R-:W-:Y:S02]  /*09c0*/  USHF.L.U32 UR13, UR12, 0xb, URZ ;  /* 0x0000000b0c0d7899 */ /* 0x000fe400080006ff */
[----:B------:R-:W-:Y:S02]  /*09d0*/  USHF.L.U32 UR12, UR12, 0x1, URZ ;  /* 0x000000010c0c7899 */ /* 0x000fe400080006ff */
[----:B-1----:R-:W-:Y:S01]  /*09e0*/  ULEA UR5, UR5, UR7, 0x18 ;  /* 0x0000000705057291 */ /* 0x002fe2000f8ec0ff */
[----:B------:R-:W1:Y:S11]  /*09f0*/  FENCE.VIEW.ASYNC.S ;  /* 0x00000000000073c6 */ /* 0x000e760000000000 */
[----:B-1----:R2:W1:Y:S01]  /*0a00*/  SYNCS.EXCH.64 URZ, [UR5+0x90], UR10 ;  /* 0x0000900a05ff75b2 */ /* 0x0024620008000100 */
[----:B------:R2:W1:Y:S01]  /*0a10*/  SYNCS.EXCH.64 URZ, [UR5+0xa0], UR12 ;  /* 0x0000a00c05ff75b2 */ /* 0x0004620008000100 */
[----:B------:R2:W1:Y:S01]  /*0a20*/  SYNCS.EXCH.64 URZ, [UR5+0x98], UR10 ;  /* 0x0000980a05ff75b2 */ /* 0x0004620008000100 */
[----:B------:R2:W1:Y:S02]  /*0a30*/  SYNCS.EXCH.64 URZ, [UR5+0xa8], UR12 ;  /* 0x0000a80c05ff75b2 */ /* 0x0004640008000100 */
[----:B--2---:R-:W-:Y:S01]  /*0a40*/  NOP ;  /* 0x0000000000007918 */ /* 0x004fe20000000000 */
.L_x_12:
        /* <DEDUP_REMOVED lines=26> */
.L_x_13:
        /* <DEDUP_REMOVED lines=18> */
.L_x_14:
[----:B-1----:R-:W1:Y:S01]  /*0d10*/  S2UR UR5, SR_CTAID.X ;  /* 0x00000000000579c3 */ /* 0x002e620000002500 */
[----:B------:R-:W-:-:S05]  /*0d20*/  CS2R.32 R63, SR_CgaSize ;  /* 0x00000000003f7805 */ /* 0x000fca0000008a00 */
[----:B------:R-:W-:-:S05]  /*0d30*/  IMAD R63, R63, -0xa0, RZ ;  /* 0xffffff603f3f7824 */ /* 0x000fca00078e02ff */
[----:B------:R-:W-:-:S14]  /*0d40*/  R2UR UR9, R63 ;  /* 0x000000003f0972ca */ /* 0x000fdc00000e0000 */
[----:B------:R-:W2:Y:S01]  /*0d50*/  LDCU UR9, c[0x0][UR9+0x2b0] ;  /* 0x00005600090977ac */ /* 0x000ea20008000800 */
[----:B------:R-:W-:Y:S01]  /*0d60*/  NOP ;  /* 0x0000000000007918 */ /* 0x000fe20000000000 */
[----:B------:R-:W-:-:S05]  /*0d70*/  CS2R.32 R63, SR_CgaSize ;  /* 0x00000000003f7805 */ /* 0x000fca0000008a00 */
[----:B------:R-:W-:-:S05]  /*0d80*/  IMAD R63, R63, -0xa0, RZ ;  /* 0xffffff603f3f7824 */ /* 0x000fca00078e02ff */
[----:B------:R-:W-:-:S14]  /*0d90*/  R2UR UR7, R63 ;  /* 0x000000003f0772ca */ /* 0x000fdc00000e0000 */
[----:B------:R-:W3:Y:S01]  /*0da0*/  LDCU UR7, c[0x0][UR7+0x2b4] ;  /* 0x00005680070777ac */ /* 0x000ee20008000800 */
[----:B------:R-:W4:Y:S08]  /*0db0*/  S2UR UR4, SR_CTAID.Y ;  /* 0x00000000000479c3 */ /* 0x000f300000002600 */
[----:B------:R-:W3:Y:S01]  /*0dc0*/  LDC R10, c[0x0][0xb24] ;  /* 0x0002c900ff0a7b82 */ /* 0x000ee20000000800 */
[----:B-1----:R-:W-:-:S02]  /*0dd0*/  I2FP.F32.U32 R63, UR5 ;  /* 0x00000005003f7c45 */ /* 0x002fc40008201000 */
[----:B------:R-:W-:-:S05]  /*0de0*/  CS2R.32 R3, SR_CgaSize ;  /* 0x0000000000037805 */ /* 0x000fca0000008a00 */
[----:B------:R-:W-:-:S06]  /*0df0*/  IMAD R3, R3, -0xa0, RZ ;  /* 0xffffff6003037824 */ /* 0x000fcc00078e02ff */
[----:B------:R-:W1:Y:S01]  /*0e00*/  LDC R3, c[0x0][R3+0x2a0] ;  /* 0x0000a80003037b82 */ /* 0x000e620000000800 */
[----:B------:R-:W-:Y:S01]  /*0e10*/  MOV R15, UR5 ;  /* 0x00000005000f7c02 */ /* 0x000fe20008000f00 */
[----:B--2---:R-:W-:Y:S01]  /*0e20*/  FMUL R63, R63, UR9 ;  /* 0x000000093f3f7c20 */ /* 0x004fe20008400000 */
[----:B----4-:R-:W-:Y:S02]  /*0e30*/  I2FP.F32.U32 R62, UR4 ;  /* 0x00000004003e7c45 */ /* 0x010fe40008201000 */
[----:B------:R-:W-:-:S05]  /*0e40*/  CS2R.32 R2, SR_CgaSize ;  /* 0x0000000000027805 */ /* 0x000fca0000008a00 */
[----:B------:R-:W-:-:S06]  /*0e50*/  IMAD R2, R2, -0xa0, RZ ;  /* 0xffffff6002027824 */ /* 0x000fcc00078e02ff */
[----:B------:R-:W2:Y:S01]  /*0e60*/  LDC R2, c[0x0][R2+0x2a4] ;  /* 0x0000a90002027b82 */ /* 0x000ea20000000800 */
[----:B------:R-:W-:Y:S01]  /*0e70*/  MOV R14, UR4 ;  /* 0x00000004000e7c02 */ /* 0x000fe20008000f00 */
[----:B------:R-:W4:Y:S01]  /*0e80*/  F2I.U32.TRUNC.NTZ R63, R63 ;  /* 0x0000003f003f7305 */ /* 0x000f22000020f000 */
[----:B---3--:R-:W-:-:S05]  /*0e90*/  FMUL R62, R62, UR7 ;  /* 0x000000073e3e7c20 */ /* 0x008fca0008400000 */
[----:B------:R-:W-:Y:S01]  /*0ea0*/  BAR.SYNC.DEFER_BLOCKING 0x0 ;  /* 0x0000000000007b1d */ /* 0x000fe20000010000 */
[----:B------:R-:W-:-:S05]  /*0eb0*/  ISETP.GE.AND P0, PT, R10, 0x1, PT ;  /* 0x000000010a00780c */ /* 0x000fca0003f06270 */
[----:B------:R-:W3:Y:S02]  /*0ec0*/  F2I.U32.TRUNC.NTZ R62, R62 ;  /* 0x0000003e003e7305 */ /* 0x000ee4000020f000 */
[----:B------:R-:W2:Y:S01]  /*0ed0*/  S2UR UR36, SR_CTAID.Z ;  /* 0x00000000002479c3 */ /* 0x000ea20000002700 */
[----:B----4-:R-:W-:-:S05]  /*0ee0*/  IADD3 R63, PT, PT, -R63, RZ, RZ ;  /* 0x000000ff3f3f7210 */ /* 0x010fca0007ffe1ff */
[----:B-1----:R-:W-:Y:S01]  /*0ef0*/  IMAD R63, R3, R63, UR5 ;  /* 0x00000005033f7e24 */ /* 0x002fe2000f8e023f */
[----:B---3--:R-:W-:-:S05]  /*0f00*/  IADD3 R62, PT, PT, -R62, RZ, RZ ;  /* 0x000000ff3e3e7210 */ /* 0x008fca0007ffe1ff */
[----:B--2---:R-:W-:Y:S01]  /*0f10*/  IMAD R62, R2, R62, UR4 ;  /* 0x00000004023e7e24 */ /* 0x004fe2000f8e023e */
[----:B------:R-:W-:Y:S06]  /*0f20*/  @!P0 BRA `(.L_x_15) ;  /* 0x0000000000b88947 */ /* 0x000fec0003800000 */
[----:B------:R-:W1:Y:S01]  /*0f30*/  LDC.64 R4, c[0x0][0xb18] ;  /* 0x0002c600ff047b82 */ /* 0x000e620000000a00 */
[----:B------:R-:W-:-:S07]  /*0f40*/  ISETP.NE.AND P0, PT, R10, 0x1, PT ;  /* 0x000000010a00780c */ /* 0x000fce0003f05270 */
[----:B------:R-:W2:Y:S08]  /*0f50*/  LDC R9, c[0x0][0xb0c] ;  /* 0x0002c300ff097b82 */ /* 0x000eb00000000800 */
[----:B------:R-:W3:Y:S08]  /*0f60*/  LDC R12, c[0x0][0x370] ;  /* 0x0000dc00ff0c7b82 */ /* 0x000ef00000000800 */
[----:B------:R-:W4:Y:S01]  /*0f70*/  LDC R11, c[0x0][0x374] ;  /* 0x0000dd00ff0b7b82 */ /* 0x000f220000000800 */
[----:B-1----:R-:W-:-:S07]  /*0f80*/  ISETP.NE.AND P1, PT, R4, 0x1, PT ;  /* 0x000000010400780c */ /* 0x002fce0003f25270 */
[----:B------:R-:W3:Y:S01]  /*0f90*/  LDC.64 R6, c[0x0][0xb10] ;  /* 0x0002c400ff067b82 */ /* 0x000ee20000000a00 */
[----:B--2---:R-:W-:-:S07]  /*0fa0*/  ISETP.NE.AND P2, PT, R9, 0x1, PT ;  /* 0x000000010900780c */ /* 0x004fce0003f45270 */
[----:B------:R-:W1:Y:S08]  /*0fb0*/  LDC R8, c[0x0][0xb20] ;  /* 0x0002c800ff087b82 */ /* 0x000e700000000800 */
[----:B------:R-:W2:Y:S01]  /*0fc0*/  LDC.64 R2, c[0x0][0xb28] ;  /* 0x0002ca00ff027b82 */ /* 0x000ea20000000a00 */
[----:B----4-:R-:W-:-:S04]  /*0fd0*/  IMAD.HI.U32 R13, R11, R5, RZ ;  /* 0x000000050b0d7227 */ /* 0x010fc800078e00ff */
[----:B------:R-:W-:-:S04]  /*0fe0*/  IMAD.HI.U32 R5, R14, R5, RZ ;  /* 0x000000050e057227 */ /* 0x000fc800078e00ff */
[----:B---3--:R-:W-:-:S05]  /*0ff0*/  IMAD.HI.U32 R16, R12, R6, RZ ;  /* 0x000000060c107227 */ /* 0x008fca00078e00ff */
[-C--:B------:R-:W-:Y:S01]  /*1000*/  @P2 SHF.R.U32.HI R12, RZ, R7.reuse, R16 ;  /* 0x00000007ff0c2219 */ /* 0x080fe20000011610 */
[----:B------:R-:W-:Y:S01]  /*1010*/  IMAD.HI.U32 R16, R15, R6, RZ ;  /* 0x000000060f107227 */ /* 0x000fe200078e00ff */
[-C--:B-1----:R-:W-:Y:S02]  /*1020*/  @P1 SHF.R.U32.HI R11, RZ, R8.reuse, R13 ;  /* 0x00000008ff0b1219 */ /* 0x082fe4000001160d */
[----:B------:R-:W-:Y:S02]  /*1030*/  SHF.R.U32.HI R5, RZ, R8, R5 ;  /* 0x00000008ff057219 */ /* 0x000fe40000011605 */
[----:B------:R-:W-:Y:S02]  /*1040*/  SHF.R.U32.HI R16, RZ, R7, R16 ;  /* 0x00000007ff107219 */ /* 0x000fe40000011610 */
[----:B------:R-:W-:Y:S01]  /*1050*/  SEL R5, R14, R5, !P1 ;  /* 0x000000050e057207 */ /* 0x000fe20004800000 */
[----:B--2---:R-:W-:Y:S01]  /*1060*/  IMAD.HI.U32 R13, R11, R2, RZ ;  /* 0x000000020b0d7227 */ /* 0x004fe200078e00ff */
[----:B------:R-:W-:-:S03]  /*1070*/  SEL R16, R15, R16, !P2 ;  /* 0x000000100f107207 */ /* 0x000fc60005000000 */
[----:B------:R-:W-:Y:S01]  /*1080*/  IMAD.HI.U32 R6, R12, R2, RZ ;  /* 0x000000020c067227 */ /* 0x000fe200078e00ff */
[----:B------:R-:W-:-:S04]  /*1090*/  @P0 SHF.R.U32.HI R11, RZ, R3, R13 ;  /* 0x00000003ff0b0219 */ /* 0x000fc8000001160d */
[----:B------:R-:W-:Y:S01]  /*10a0*/  @P0 SHF.R.U32.HI R12, RZ, R3, R6 ;  /* 0x00000003ff0c0219 */ /* 0x000fe20000011606 */
[----:B------:R-:W-:-:S04]  /*10b0*/  IMAD R11, R11, R10, RZ ;  /* 0x0000000a0b0b7224 */ /* 0x000fc800078e02ff */
[----:B------:R-:W-:Y:S01]  /*10c0*/  IMAD R6, R12, R10, RZ ;  /* 0x0000000a0c067224 */ /* 0x000fe200078e02ff */
[----:B------:R-:W-:-:S04]  /*10d0*/  ISETP.GE.AND P1, PT, R5, R11, PT ;  /* 0x0000000b0500720c */ /* 0x000fc80003f26270 */
[----:B------:R-:W-:Y:S01]  /*10e0*/  ISETP.GE.OR P1, PT, R16, R6, P1 ;  /* 0x000000061000720c */ /* 0x000fe20000f26670 */
[----:B------:R-:W-:-:S05]  /*10f0*/  IMAD.HI.U32 R6, R5, R2, RZ ;  /* 0x0000000205067227 */ /* 0x000fca00078e00ff */
[----:B------:R-:W-:-:S04]  /*1100*/  SHF.R.U32.HI R6, RZ, R3, R6 ;  /* 0x00000003ff067219 */ /* 0x000fc80000011606 */
[----:B------:R-:W-:-:S03]  /*1110*/  SEL R6, R5, R6, !P0 ;  /* 0x0000000605067207 */ /* 0x000fc60004000000 */
[----:B------:R-:W-:Y:S01]  /*1120*/  @!P1 IMAD.HI.U32 R7, R16, R2, RZ ;  /* 0x0000000210079227 */ /* 0x000fe200078e00ff */
[----:B------:R-:W-:-:S04]  /*1130*/  IADD3 R2, PT, PT, -R6, RZ, RZ ;  /* 0x000000ff06027210 */ /* 0x000fc80007ffe1ff */
[----:B------:R-:W-:Y:S01]  /*1140*/  @!P1 SHF.R.U32.HI R3, RZ, R3, R7 ;  /* 0x00000003ff039219 */ /* 0x000fe20000011607 */
[----:B------:R-:W-:Y:S01]  /*1150*/  IMAD R2, R10, R2, R5 ;  /* 0x000000020a027224 */ /* 0x000fe200078e0205 */
[----:B------:R-:W-:Y:S02]  /*1160*/  IADD3 R7, PT, PT, -R5, RZ, RZ ;  /* 0x000000ff05077210 */ /* 0x000fe40007ffe1ff */
[----:B------:R-:W-:-:S03]  /*1170*/  @!P1 SEL R3, R16, R3, !P0 ;  /* 0x0000000310039207 */ /* 0x000fc60004000000 */
[----:B------:R-:W-:Y:S02]  /*1180*/  IMAD R7, R4, R7, R14 ;  /* 0x0000000704077224 */ /* 0x000fe400078e020e */
[--C-:B------:R-:W-:Y:S02]  /*1190*/  @!P1 IMAD.IADD R6, R6, 0x1, -R3.reuse ;  /* 0x0000000106069824 */ /* 0x100fe400078e0a03 */
[----:B------:R-:W-:Y:S01]  /*11a0*/  @!P1 IMAD R3, R2, R12, R3 ;  /* 0x0000000c02039224 */ /* 0x000fe200078e0203 */
[----:B------:R-:W-:Y:S01]  /*11b0*/  IADD3 R2, PT, PT, -R16, RZ, RZ ;  /* 0x000000ff10027210 */ /* 0x000fe20007ffe1ff */
[----:B------:R-:W-:Y:S02]  /*11c0*/  @!P1 IMAD R5, R6, R10, R16 ;  /* 0x0000000a06059224 */ /* 0x000fe400078e0210 */
[----:B------:R-:W-:Y:S02]  /*11d0*/  @!P1 IMAD.MOV.U32 R16, RZ, RZ, R3 ;  /* 0x000000ffff109224 */ /* 0x000fe400078e0003 */
[----:B------:R-:W-:-:S02]  /*11e0*/  IMAD R2, R9, R2, R15 ;  /* 0x0000000209027224 */ /* 0x000fc400078e020f */
[----:B------:R-:W-:Y:S02]  /*11f0*/  IMAD R14, R5, R4, R7 ;  /* 0x00000004050e7224 */ /* 0x000fe400078e0207 */
[----:B------:R-:W-:Y:S02]  /*1200*/  IMAD R15, R16, R9, R2 ;  /* 0x00000009100f7224 */ /* 0x000fe400078e0202 */
.L_x_15:
[----:B------:R-:W1:Y:S01]  /*1210*/  LDCU UR4, c[0x0][0xb30] ;  /* 0x00016600ff0477ac */ /* 0x000e620008000800 */
[----:B------:R-:W2:Y:S08]  /*1220*/  S2UR UR37, SR_CgaCtaId ;  /* 0x00000000002579c3 */ /* 0x000eb00000008800 */
[----:B------:R-:W3:Y:S01]  /*1230*/  LDC R26, c[0x0][0xb24] ;  /* 0x0002c900ff1a7b82 */ /* 0x000ee20000000800 */
[----:B-1----:R-:W-:-:S09]  /*1240*/  UISETP.NE.AND UP1, UPT, UR4, 0x1, UPT ;  /* 0x000000010400788c */ /* 0x002fd2000bf25270 */
[----:B--2---:R-:W-:Y:S05]  /*1250*/  BRA.U UP1, `(.L_x_16) ;  /* 0x0000000101407547 */ /* 0x004fea000b800000 */
[----:B------:R-:W1:Y:S08]  /*1260*/  LDC.64 R4, c[0x0][0xb10] ;  /* 0x0002c400ff047b82 */ /* 0x000e700000000a00 */
[----:B------:R-:W2:Y:S08]  /*1270*/  LDC.64 R2, c[0x0][0xb18] ;  /* 0x0002c600ff027b82 */ /* 0x000eb00000000a00 */
[----:B------:R-:W4:Y:S08]  /*1280*/  LDC R6, c[0x0][0xb20] ;  /* 0x0002c800ff067b82 */ /* 0x000f300000000800 */
[----:B------:R-:W3:Y:S01]  /*1290*/  LDC R7, c[0x0][0xb0c] ;  /* 0x0002c300ff077b82 */ /* 0x000ee20000000800 */
[----:B-1----:R-:W-:-:S05]  /*12a0*/  IMAD.HI.U32 R4, R15, R4, RZ ;  /* 0x000000040f047227 */ /* 0x002fca00078e00ff */
[----:B------:R-:W-:Y:S01]  /*12b0*/  SHF.R.U32.HI R4, RZ, R5, R4 ;  /* 0x00000005ff047219 */ /* 0x000fe20000011604 */
[----:B--2---:R-:W-:Y:S01]  /*12c0*/  IMAD.HI.U32 R3, R14, R3, RZ ;  /* 0x000000030e037227 */ /* 0x004fe200078e00ff */
[----:B------:R-:W-:-:S04]  /*12d0*/  ISETP.NE.AND P0, PT, R2, 0x1, PT ;  /* 0x000000010200780c */ /* 0x000fc80003f05270 */
[----:B----4-:R-:W-:-:S04]  /*12e0*/  SHF.R.U32.HI R3, RZ, R6, R3 ;  /* 0x00000006ff037219 */ /* 0x010fc80000011603 */
[----:B------:R-:W-:Y:S02]  /*12f0*/  SEL R3, R14, R3, !P0 ;  /* 0x000000030e037207 */ /* 0x000fe40004000000 */
[----:B---3--:R-:W-:-:S04]  /*1300*/  ISETP.NE.AND P1, PT, R7, 0x1, PT ;  /* 0x000000010700780c */ /* 0x008fc80003f25270 */
[----:B------:R-:W-:-:S05]  /*1310*/  SEL R4, R15, R4, !P1 ;  /* 0x000000040f047207 */ /* 0x000fca0004800000 */
[----:B------:R-:W-:Y:S02]  /*1320*/  IMAD.IADD R5, R3, 0x1, -R4 ;  /* 0x0000000103057824 */ /* 0x000fe400078e0a04 */
[----:B------:R-:W-:Y:S02]  /*1330*/  IMAD.IADD R3, R4, 0x1, -R3 ;  /* 0x0000000104037824 */ /* 0x000fe400078e0a03 */
[----:B------:R-:W-:Y:S02]  /*1340*/  IMAD R15, R5, R7, R15 ;  /* 0x00000007050f7224 */ /* 0x000fe400078e020f */
[----:B------:R-:W-:-:S07]  /*1350*/  IMAD R14, R3, R2, R14 ;  /* 0x00000002030e7224 */ /* 0x000fce00078e020e */
.L_x_16:
[----:B------:R-:W-:Y:S01]  /*1360*/  BAR.SYNC.DEFER_BLOCKING 0x0 ;  /* 0x0000000000007b1d */ /* 0x000fe20000010000 */
[----:B------:R-:W-:Y:S01]  /*1370*/  UISETP.NE.AND UP1, UPT, UR8, 0x2, UPT ;  /* 0x000000020800788c */ /* 0x000fe2000bf25270 */
[----:B------:R-:W-:Y:S02]  /*1380*/  ISETP.NE.OR P5, PT, R0, 0x2, !P5 ;  /* 0x000000020000780c */ /* 0x000fe40006fa5670 */
[----:B------:R-:W-:-:S06]  /*1390*/  LOP3.LUT R2, R77, 0x1f, RZ, 0xc0, !PT ;  /* 0x0000001f4d027812 */ /* 0x000fcc00078ec0ff */
[----:B------:R-:W-:Y:S05]  /*13a0*/  BRA.U UP1, `(.L_x_17) ;  /* 0x0000001101b47547 */ /* 0x000fea000b800000 */
[----:B------:R-:W1:Y:S01]  /*13b0*/  LDCU UR13, c[0x0][0x38c] ;  /* 0x00007180ff0d77ac */ /* 0x000e620008000800 */
[----:B------:R-:W2:Y:S01]  /*13c0*/  LDC R8, c[0x0][0x370] ;  /* 0x0000dc00ff087b82 */ /* 0x000ea20000000800 */
[----:B------:R-:W-:Y:S01]  /*13d0*/  PLOP3.LUT P1, PT, PT, PT, UP2, 0x80, 0x8 ;  /* 0x000000000008781c */ /* 0x000fe20003f2f028 */
[----:B------:R-:W-:Y:S01]  /*13e0*/  IMAD.MOV.U32 R17, RZ, RZ, 0x1 ;  /* 0x00000001ff117424 */ /* 0x000fe200078e00ff */
[----:B------:R-:W-:Y:S01]  /*13f0*/  ISETP.EQ.OR P4, PT, R2, RZ, P5 ;  /* 0x000000ff0200720c */ /* 0x000fe20002f82670 */
[----:B------:R-:W-:Y:S01]  /*1400*/  IMAD.MOV.U32 R16, RZ, RZ, RZ ;  /* 0x000000ffff107224 */ /* 0x000fe200078e00ff */
[----:B------:R-:W-:Y:S02]  /*1410*/  PLOP3.LUT P1, PT, P1, PT, PT, 0x8, 0x80 ;  /* 0x000000000080781c */ /* 0x000fe40000f2e170 */
[----:B------:R-:W-:Y:S01]  /*1420*/  CS2R R12, SRZ ;  /* 0x00000000000c7805 */ /* 0x000fe2000001ff00 */
[----:B------:R-:W-:Y:S01]  /*1430*/  IMAD.MOV.U32 R11, RZ, RZ, 0x1 ;  /* 0x00000001ff0b7424 */ /* 0x000fe200078e00ff */
[----:B------:R-:W4:Y:S01]  /*1440*/  LDC R0, c[0x0][0x374] ;  /* 0x0000dd00ff007b82 */ /* 0x000f220000000800 */
[----:B------:R-:W2:Y:S01]  /*1450*/  LDCU.64 UR22, c[0x0][0x348] ;  /* 0x00006900ff1677ac */ /* 0x000ea20008000a00 */
[----:B------:R-:W-:Y:S01]  /*1460*/  UMOV UR6, URZ ;  /* 0x000000ff00067c82 */ /* 0x000fe20008000000 */
[----:B-1----:R-:W-:-:S04]  /*1470*/  UIADD3 UR5, UPT, UPT, UR13, 0x3f, URZ ;  /* 0x0000003f0d057890 */ /* 0x002fc8000fffe0ff */
[----:B------:R-:W-:-:S04]  /*1480*/  USHF.R.S32.HI UR4, URZ, 0x1f, UR5 ;  /* 0x0000001fff047899 */ /* 0x000fc80008011405 */
[----:B------:R-:W-:-:S04]  /*1490*/  ULEA.HI UR4, UR4, UR5, URZ, 0x6 ;  /* 0x0000000504047291 */ /* 0x000fc8000f8f30ff */
[----:B------:R-:W-:Y:S02]  /*14a0*/  USHF.R.S32.HI UR15, URZ, 0x6, UR4 ;  /* 0x00000006ff0f7899 */ /* 0x000fe40008011404 */
[----:B------:R-:W-:Y:S02]  /*14b0*/  UIADD3 UR4, UPT, UPT, UR13, -0x1, URZ ;  /* 0xffffffff0d047890 */ /* 0x000fe4000fffe0ff */
[----:B------:R-:W-:Y:S02]  /*14c0*/  UISETP.LT.U32.AND UP0, UPT, UR15, 0x4, UPT ;  /* 0x000000040f00788c */ /* 0x000fe4000bf01070 */
[----:B------:R-:W-:Y:S02]  /*14d0*/  UISETP.GE.U32.AND UP1, UPT, UR4, -0x7f, UPT ;  /* 0xffffff810400788c */ /* 0x000fe4000bf26070 */
[----:B------:R-:W-:Y:S02]  /*14e0*/  USEL UR14, UR15, 0x4, UP0 ;  /* 0x000000040f0e7887 */ /* 0x000fe40008000000 */
[----:B------:R-:W-:-:S02]  /*14f0*/  UIADD3 UR13, UPT, UPT, UR13, 0x7e, URZ ;  /* 0x0000007e0d0d7890 */ /* 0x000fc4000fffe0ff */
[----:B------:R-:W-:Y:S02]  /*1500*/  UIADD3 UR5, UPT, UPT, UR14, -0x1, URZ ;  /* 0xffffffff0e057890 */ /* 0x000fe4000fffe0ff */
[----:B------:R-:W-:-:S03]  /*1510*/  UIADD3 UR7, UPT, UPT, UR15, -UR14, URZ ;  /* 0x8000000e0f077290 */ /* 0x000fc6000fffe0ff */
[----:B------:R-:W-:-:S04]  /*1520*/  @UP1 UIADD3 UR5, UPT, UPT, UR14, URZ, URZ ;  /* 0x000000ff0e051290 */ /* 0x000fc8000fffe0ff */
[----:B--2---:R-:W-:-:S12]  /*1530*/  UIADD3 UR5, UPT, UPT, UR5, 0x1, URZ ;  /* 0x0000000105057890 */ /* 0x004fd8000fffe0ff */
.L_x_35:
[----:B------:R-:W-:Y:S01]  /*1540*/  UISETP.NE.AND UP0, UPT, UR37, URZ, UPT ;  /* 0x000000ff2500728c */ /* 0x000fe2000bf05270 */
[----:B------:R-:W1:Y:S08]  /*1550*/  S2UR UR37, SR_CgaCtaId ;  /* 0x00000000002579c3 */ /* 0x000e700000008800 */
[----:B------:R-:W-:Y:S05]  /*1560*/  BRA.U UP0, `(.L_x_18) ;  /* 0x0000000100347547 */ /* 0x000fea000b800000 */
[----:B------:R-:W2:Y:S01]  /*1570*/  S2R R2, SR_CgaCtaId ;  /* 0x0000000000027919 */ /* 0x000ea20000008800 */
[----:B------:R-:W-:-:S04]  /*1580*/  MOV R3, 0x400 ;  /* 0x0000040000037802 */ /* 0x000fc80000000f00 */
[----:B--2---:R-:W-:Y:S02]  /*1590*/  LEA R2, R2, R3, 0x18 ;  /* 0x0000000302027211 */ /* 0x004fe400078ec0ff */
[----:B------:R-:W-:-:S03]  /*15a0*/  SHF.L.U32 R3, R11, 0x1f, RZ ;  /* 0x0000001f0b037819 */ /* 0x000fc600000006ff */
[----:B------:R-:W-:-:S04]  /*15b0*/  IMAD R2, R12, 0x8, R2 ;  /* 0x000000080c027824 */ /* 0x000fc800078e0202 */
[----:B------:R-:W2:Y:S02]  /*15c0*/  SYNCS.PHASECHK.TRANS64.TRYWAIT P0, [R2+URZ+0x100], R3 ;  /* 0x00010003020075a7 */ /* 0x000ea400080011ff */
[----:B--2---:R-:W-:Y:S05]  /*15d0*/  @!P0 BRA `(.L_x_19) ;  /* 0x0000006400788947 */ /* 0x004fea0003800000 */
.L_x_131:
[----:B------:R-:W-:Y:S01]  /*15e0*/  VIADD R12, R12, 0x1 ;  /* 0x000000010c0c7836 */ /* 0x000fe20000000000 */
[----:B------:R2:W-:Y:S04]  /*15f0*/  SYNCS.ARRIVE.TRANS64.A1T0 RZ, [R2+URZ+0xf0], RZ ;  /* 0x0000f0ff02ff79a7 */ /* 0x0005e800081000ff */
[----:B------:R-:W-:-:S04]  /*1600*/  ISETP.NE.AND P0, PT, R12, 0x2, PT ;  /* 0x000000020c00780c */ /* 0x000fc80003f05270 */
[----:B------:R-:W-:Y:S02]  /*1610*/  SEL R12, R12, RZ, P0 ;  /* 0x000000ff0c0c7207 */ /* 0x000fe40000000000 */
[----:B--2---:R-:W-:-:S04]  /*1620*/  SEL R2, RZ, 0x1, P0 ;  /* 0x00000001ff027807 */ /* 0x004fc80000000000 */
[----:B------:R-:W-:-:S07]  /*1630*/  LOP3.LUT R11, R11, R2, RZ, 0x3c, !PT ;  /* 0x000000020b0b7212 */ /* 0x000fce00078e3cff */
.L_x_18:
[----:B------:R-:W-:Y:S01]  /*1640*/  UMOV UR4, 0x400 ;  /* 0x0000040000047882 */ /* 0x000fe20000000000 */
[----:B------:R-:W-:Y:S01]  /*1650*/  SHF.L.U32 R2, R17, 0x1f, RZ ;  /* 0x0000001f11027819 */ /* 0x000fe200000006ff */
[----:B-1----:R-:W-:Y:S01]  /*1660*/  ULEA UR4, UR37, UR4, 0x18 ;  /* 0x0000000425047291 */ /* 0x002fe2000f8ec0ff */
[----:B------:R-:W-:Y:S01]  /*1670*/  R2UR UR35, R15 ;  /* 0x000000000f2372ca */ /* 0x000fe200000e0000 */
[----:B------:R-:W-:Y:S01]  /*1680*/  UISETP.GE.U32.AND UP0, UPT, UR13, 0x7f, UPT ;  /* 0x0000007f0d00788c */ /* 0x000fe2000bf06070 */
[----:B------:R-:W-:Y:S01]  /*1690*/  R2UR UR19, R14 ;  /* 0x000000000e1372ca */ /* 0x000fe200000e0000 */
[----:B------:R-:W-:Y:S01]  /*16a0*/  ULEA UR8, UR6, UR4, 0x3 ;  /* 0x0000000406087291 */ /* 0x000fe2000f8e18ff */
[----:B------:R-:W-:-:S08]  /*16b0*/  UMOV UR29, URZ ;  /* 0x000000ff001d7c82 */ /* 0x000fd00008000000 */
[----:B------:R1:W2:Y:S01]  /*16c0*/  SYNCS.PHASECHK.TRANS64.TRYWAIT P0, [UR8+0x20], R2 ;  /* 0x00002002ff0075a7 */ /* 0x0002a20008001108 */
[----:B------:R-:W-:Y:S02]  /*16d0*/  USHF.L.U32 UR35, UR35, 0x7, URZ ;  /* 0x0000000723237899 */ /* 0x000fe400080006ff */
[----:B------:R-:W-:Y:S01]  /*16e0*/  USHF.L.U32 UR19, UR19, 0x6, URZ ;  /* 0x0000000613137899 */ /* 0x000fe200080006ff */
[----:B------:R-:W-:Y:S11]  /*16f0*/  BRA.U !UP0, `(.L_x_20) ;  /* 0x0000000108d87547 */ /* 0x000ff6000b800000 */
[----:B------:R-:W-:Y:S01]  /*1700*/  UMOV UR21, URZ ;  /* 0x000000ff00157c82 */ /* 0x000fe20008000000 */
[----:B------:R-:W-:-:S05]  /*1710*/  UMOV UR42, UR6 ;  /* 0x00000006002a7c82 */ /* 0x000fca0008000000 */
.L_x_25:
[----:B-1----:R-:W-:Y:S01]  /*1720*/  ULEA UR33, UR42, UR4, 0x3 ;  /* 0x000000042a217291 */ /* 0x002fe2000f8e18ff */
[----:B--2---:R-:W-:Y:S01]  /*1730*/  @!P5 MOV R3, 0xc000 ;  /* 0x0000c0000003d802 */ /* 0x004fe20000000f00 */
[----:B--2---:R-:W-:Y:S10]  /*1740*/  @P0 BRA `(.L_x_21) ;  /* 0x00000000000c0947 */ /* 0x004ff40003800000 */
[----:B------:R-:W-:-:S04]  /*1750*/  SHF.L.U32 R4, R17, 0x1f, RZ ;  /* 0x0000001f11047819 */ /* 0x000fc800000006ff */
[----:B------:R-:W2:Y:S02]  /*1760*/  SYNCS.PHASECHK.TRANS64.TRYWAIT P0, [UR33+0x20], R4 ;  /* 0x00002004ff0075a7 */ /* 0x000ea40008001121 */
[----:B--2---:R-:W-:Y:S05]  /*1770*/  @!P0 BRA `(.L_x_22) ;  /* 0x0000006400248947 */ /* 0x004fea0003800000 */
.L_x_21:
[----:B------:R2:W-:Y:S01]  /*1780*/  @!P5 SYNCS.ARRIVE.TRANS64 RZ, [UR33], R3 ;  /* 0x00000003ffffd9a7 */ /* 0x0005e20008000021 */
[----:B------:R-:W-:Y:S04]  /*1790*/  BSSY.RECONVERGENT B0, `(.L_x_23) ;  /* 0x0000003000007945 */ /* 0x000fe80003800200 */
[----:B------:R-:W-:Y:S05]  /*17a0*/  @P4 BRA `(.L_x_24) ;  /* 0x0000000000044947 */ /* 0x000fea0003800000 */
[----:B------:R-:W-:Y:S05]  /*17b0*/  BPT.TRAP 0x1 ;  /* 0x000000040000795c */ /* 0x000fea0000300000 */
.L_x_24:
[----:B------:R-:W-:Y:S05]  /*17c0*/  BSYNC.RECONVERGENT B0 ;  /* 0x0000000000007941 */ /* 0x000fea0003800200 */
.L_x_23:
[----:B------:R-:W-:Y:S02]  /*17d0*/  UIADD3 UR6, UPT, UPT, UR42, 0x1, URZ ;  /* 0x000000012a067890 */ /* 0x000fe4000fffe0ff */
[----:B------:R-:W-:Y:S02]  /*17e0*/  ULEA UR24, UR42, UR4, 0xf ;  /* 0x000000042a187291 */ /* 0x000fe4000f8e78ff */
[----:B------:R-:W-:Y:S02]  /*17f0*/  UISETP.NE.AND UP0, UPT, UR6, 0x4, UPT ;  /* 0x000000040600788c */ /* 0x000fe4000bf05270 */
[----:B------:R-:W-:Y:S02]  /*1800*/  UIADD3 UR40, UP1, UPT, UR22, 0x80, URZ ;  /* 0x0000008016287890 */ /* 0x000fe4000ff3e0ff */
[----:B------:R-:W-:Y:S02]  /*1810*/  USEL UR9, URZ, 0x1, UP0 ;  /* 0x00000001ff097887 */ /* 0x000fe40008000000 */
[----:B------:R-:W-:-:S02]  /*1820*/  USEL UR6, UR6, URZ, UP0 ;  /* 0x000000ff06067287 */ /* 0x000fc40008000000 */
[----:B------:R-:W-:Y:S02]  /*1830*/  USHF.L.U32 UR34, UR21, 0x6, URZ ;  /* 0x0000000615227899 */ /* 0x000fe400080006ff */
[----:B------:R-:W-:Y:S01]  /*1840*/  ULEA UR8, UR6, UR4, 0x3 ;  /* 0x0000000406087291 */ /* 0x000fe2000f8e18ff */
[----:B------:R-:W-:Y:S01]  /*1850*/  LOP3.LUT R17, R17, UR9, RZ, 0x3c, !PT ;  /* 0x0000000911117c12 */ /* 0x000fe2000f8e3cff */
[----:B------:R-:W-:Y:S02]  /*1860*/  UIADD3 UR38, UP0, UPT, UR22, 0x180, URZ ;  /* 0x0000018016267890 */ /* 0x000fe4000ff1e0ff */
[----:B------:R-:W-:Y:S01]  /*1870*/  UIADD3.X UR41, UPT, UPT, URZ, UR23, URZ, UP1, !UPT ;  /* 0x00000017ff297290 */ /* 0x000fe20008ffe4ff */
[----:B-1----:R-:W-:Y:S01]  /*1880*/  SHF.L.U32 R2, R17, 0x1f, RZ ;  /* 0x0000001f11027819 */ /* 0x002fe200000006ff */
[----:B------:R-:W-:Y:S02]  /*1890*/  UIADD3 UR32, UPT, UPT, UR24, 0x8400, URZ ;  /* 0x0000840018207890 */ /* 0x000fe4000fffe0ff */
[----:B------:R-:W-:Y:S01]  /*18a0*/  UIADD3 UR26, UPT, UPT, UR34, 0x20, URZ ;  /* 0x00000020221a7890 */ /* 0x000fe2000fffe0ff */
[----:B------:R1:W1:Y:S01]  /*18b0*/  SYNCS.PHASECHK.TRANS64.TRYWAIT P0, [UR8+0x20], R2 ;  /* 0x00002002ff0075a7 */ /* 0x0002620008001108 */
[----:B------:R-:W-:-:S02]  /*18c0*/  ULEA UR8, UR42, UR4, 0xe ;  /* 0x000000042a087291 */ /* 0x000fc4000f8e70ff */
[----:B------:R-:W-:Y:S02]  /*18d0*/  UIADD3 UR24, UPT, UPT, UR24, 0xc400, URZ ;  /* 0x0000c40018187890 */ /* 0x000fe4000fffe0ff */
[----:B------:R-:W-:Y:S02]  /*18e0*/  UIADD3.X UR39, UPT, UPT, URZ, UR23, URZ, UP0, !UPT ;  /* 0x00000017ff277290 */ /* 0x000fe400087fe4ff */
[----:B------:R-:W-:Y:S02]  /*18f0*/  UIADD3 UR16, UPT, UPT, UR8, 0x28400, URZ ;  /* 0x0002840008107890 */ /* 0x000fe4000fffe0ff */
[----:B------:R-:W-:Y:S01]  /*1900*/  UIADD3 UR8, UPT, UPT, UR8, 0x2a400, URZ ;  /* 0x0002a40008087890 */ /* 0x000fe2000fffe0ff */
[----:B------:R-:W-:Y:S01]  /*1910*/  UMOV UR30, 0x0 ;  /* 0x00000000001e7882 */ /* 0x000fe20000000000 */
[----:B------:R-:W-:Y:S01]  /*1920*/  UMOV UR31, 0x10000000 ;  /* 0x10000000001f7882 */ /* 0x000fe20000000000 */
[----:B------:R-:W-:Y:S01]  /*1930*/  UMOV UR25, UR33 ;  /* 0x0000002100197c82 */ /* 0x000fe20008000000 */
[----:B------:R-:W-:Y:S01]  /*1940*/  UMOV UR27, UR35 ;  /* 0x00000023001b7c82 */ /* 0x000fe20008000000 */
[----:B------:R-:W-:Y:S01]  /*1950*/  UMOV UR28, UR36 ;  /* 0x00000024001c7c82 */ /* 0x000fe20008000000 */
[----:B------:R-:W-:Y:S01]  /*1960*/  UMOV UR17, UR33 ;  /* 0x0000002100117c82 */ /* 0x000fe20008000000 */
[----:B------:R-:W-:Y:S01]  /*1970*/  UMOV UR20, UR36 ;  /* 0x0000002400147c82 */ /* 0x000fe20008000000 */
[----:B------:R-:W-:Y:S01]  /*1980*/  UMOV UR18, UR34 ;  /* 0x0000002200127c82 */ /* 0x000fe20008000000 */
[----:B------:R1:W-:Y:S01]  /*1990*/  UTMALDG.3D [UR32], [UR40], desc[UR30] ;  /* 0x00001e20280075b4 */ /* 0x0003e20008011000 */
[----:B------:R-:W-:Y:S01]  /*19a0*/  UMOV UR11, UR19 ;  /* 0x00000013000b7c82 */ /* 0x000fe20008000000 */
[----:B------:R-:W-:Y:S01]  /*19b0*/  UMOV UR12, UR36 ;  /* 0x00000024000c7c82 */ /* 0x000fe20008000000 */
[----:B------:R-:W-:Y:S01]  /*19c0*/  UMOV UR9, UR33 ;  /* 0x0000002100097c82 */ /* 0x000fe20008000000 */
[----:B------:R-:W-:Y:S01]  /*19d0*/  UMOV UR10, UR26 ;  /* 0x0000001a000a7c82 */ /* 0x000fe20008000000 */
[----:B------:R-:W-:Y:S01]  /*19e0*/  UIADD3 UR21, UPT, UPT, UR21, 0x1, URZ ;  /* 0x0000000115157890 */ /* 0x000fe2000fffe0ff */
[----:B------:R-:W-:Y:S01]  /*19f0*/  UMOV UR29, UR5 ;  /* 0x00000005001d7c82 */ /* 0x000fe20008000000 */
[----:B------:R1:W-:Y:S02]  /*1a00*/  UTMALDG.3D [UR24], [UR40], desc[UR30] ;  /* 0x00001e18280075b4 */ /* 0x0003e40008011000 */
[----:B------:R-:W-:Y:S01]  /*1a10*/  UISETP.NE.AND UP0, UPT, UR21, UR5, UPT ;  /* 0x000000051500728c */ /* 0x000fe2000bf05270 */
[----:B------:R-:W-:Y:S01]  /*1a20*/  UMOV UR42, UR6 ;  /* 0x00000006002a7c82 */ /* 0x000fe20008000000 */
[----:B------:R1:W-:Y:S01]  /*1a30*/  UTMALDG.3D [UR16], [UR38], desc[UR30] ;  /* 0x00001e10260075b4 */ /* 0x0003e20008011000 */
[----:B------:R1:W-:Y:S06]  /*1a40*/  UTMALDG.3D [UR8], [UR38], desc[UR30] ;  /* 0x00001e08260075b4 */ /* 0x0003ec0008011000 */
[----:B------:R-:W-:Y:S05]  /*1a50*/  BRA.U UP0, `(.L_x_25) ;  /* 0xfffffffd00307547 */ /* 0x000fea000b83ffff */
.L_x_20:
[----:B-1----:R-:W-:Y:S01]  /*1a60*/  ULEA UR8, UR6, UR4, 0x3 ;  /* 0x0000000406087291 */ /* 0x002fe2000f8e18ff */
[----:B------:R-:W-:Y:S01]  /*1a70*/  SHF.L.U32 R2, R17, 0x1f, RZ ;  /* 0x0000001f11027819 */ /* 0x000fe200000006ff */
[----:B------:R-:W-:Y:S01]  /*1a80*/  @!P1 SYNCS.ARRIVE.TRANS64.A1T0 RZ, [UR4+0x88], RZ ;  /* 0x000088ffffff99a7 */ /* 0x000fe20008100004 */
[----:B------:R-:W-:-:S06]  /*1a90*/  UISETP.GT.AND UP0, UPT, UR15, UR14, UPT ;  /* 0x0000000e0f00728c */ /* 0x000fcc000bf04270 */
[----:B--2---:R1:W2:Y:S03]  /*1aa0*/  SYNCS.PHASECHK.TRANS64.TRYWAIT P0, [UR8+0x20], R2 ;  /* 0x00002002ff0075a7 */ /* 0x0042a60008001108 */
[----:B------:R-:W-:Y:S05]  /*1ab0*/  BRA.U !UP0, `(.L_x_26) ;  /* 0x0000000108d47547 */ /* 0x000fea000b800000 */
[----:B------:R-:W-:Y:S01]  /*1ac0*/  UIADD3 UR21, UPT, UPT, UR7, UR29, URZ ;  /* 0x0000001d07157290 */ /* 0x000fe2000fffe0ff */
[----:B------:R-:W-:-:S11]  /*1ad0*/  UMOV UR42, UR6 ;  /* 0x00000006002a7c82 */ /* 0x000fd60008000000 */
.L_x_31:
[----:B-1----:R-:W-:Y:S01]  /*1ae0*/  ULEA UR33, UR42, UR4, 0x3 ;  /* 0x000000042a217291 */ /* 0x002fe2000f8e18ff */
[----:B--2---:R-:W-:Y:S01]  /*1af0*/  @!P5 MOV R3, 0xc000 ;  /* 0x0000c0000003d802 */ /* 0x004fe20000000f00 */
[----:B--2---:R-:W-:Y:S10]  /*1b00*/  @P0 BRA `(.L_x_27) ;  /* 0x00000000000c0947 */ /* 0x004ff40003800000 */
[----:B------:R-:W-:-:S04]  /*1b10*/  SHF.L.U32 R4, R17, 0x1f, RZ ;  /* 0x0000001f11047819 */ /* 0x000fc800000006ff */
[----:B------:R-:W2:Y:S02]  /*1b20*/  SYNCS.PHASECHK.TRANS64.TRYWAIT P0, [UR33+0x20], R4 ;  /* 0x00002004ff0075a7 */ /* 0x000ea40008001121 */
[----:B--2---:R-:W-:Y:S05]  /*1b30*/  @!P0 BRA `(.L_x_28) ;  /* 0x00000060004c8947 */ /* 0x004fea0003800000 */
.L_x_27:
[----:B------:R2:W-:Y:S01]  /*1b40*/  @!P5 SYNCS.ARRIVE.TRANS64 RZ, [UR33], R3 ;  /* 0x00000003ffffd9a7 */ /* 0x0005e20008000021 */
[----:B------:R-:W-:Y:S04]  /*1b50*/  BSSY.RECONVERGENT B0, `(.L_x_29) ;  /* 0x0000003000007945 */ /* 0x000fe80003800200 */
[----:B------:R-:W-:Y:S05]  /*1b60*/  @P4 BRA `(.L_x_30) ;  /* 0x0000000000044947 */ /* 0x000fea0003800000 */
[----:B------:R-:W-:Y:S05]  /*1b70*/  BPT.TRAP 0x1 ;  /* 0x000000040000795c */ /* 0x000fea0000300000 */
.L_x_30:
[----:B------:R-:W-:Y:S05]  /*1b80*/  BSYNC.RECONVERGENT B0 ;  /* 0x0000000000007941 */ /* 0x000fea0003800200 */
.L_x_29:
        /* <DEDUP_REMOVED lines=32> */
[----:B------:R-:W-:Y:S01]  /*1d90*/  UMOV UR10, UR26 ;  /* 0x0000001a000a7c82 */ /* 0x000fe20008000000 */
[----:B------:R-:W-:Y:S01]  /*1da0*/  UIADD3 UR29, UPT, UPT, UR29, 0x1, URZ ;  /* 0x000000011d1d7890 */ /* 0x000fe2000fffe0ff */
[----:B------:R1:W-:Y:S01]  /*1db0*/  UTMALDG.3D [UR24], [UR40], desc[UR30] ;  /* 0x00001e18280075b4 */ /* 0x0003e20008011000 */
[----:B------:R-:W-:-:S02]  /*1dc0*/  UMOV UR42, UR6 ;  /* 0x00000006002a7c82 */ /* 0x000fc40008000000 */
[----:B------:R-:W-:Y:S01]  /*1dd0*/  UISETP.NE.AND UP0, UPT, UR29, UR21, UPT ;  /* 0x000000151d00728c */ /* 0x000fe2000bf05270 */
[----:B------:R1:W-:Y:S01]  /*1de0*/  UTMALDG.3D [UR16], [UR38], desc[UR30] ;  /* 0x00001e10260075b4 */ /* 0x0003e20008011000 */
[----:B------:R1:W-:Y:S07]  /*1df0*/  UTMALDG.3D [UR8], [UR38], desc[UR30] ;  /* 0x00001e08260075b4 */ /* 0x0003ee0008011000 */
[----:B------:R-:W-:Y:S05]  /*1e00*/  BRA.U UP0, `(.L_x_31) ;  /* 0xfffffffd00347547 */ /* 0x000fea000b83ffff */
.L_x_26:
[C---:B-1----:R-:W-:Y:S01]  /*1e10*/  LEA R2, R16.reuse, UR4, 0x3 ;  /* 0x0000000410027c11 */ /* 0x042fe2000f8e18ff */
[----:B------:R-:W-:Y:S01]  /*1e20*/  NOP ;  /* 0x0000000000007918 */ /* 0x000fe20000000000 */
[----:B--2---:R-:W-:Y:S02]  /*1e30*/  SHF.L.U32 R3, R13, 0x1f, RZ ;  /* 0x0000001f0d037819 */ /* 0x004fe400000006ff */
[----:B------:R-:W-:Y:S02]  /*1e40*/  LEA R4, R16, UR4, 0x4 ;  /* 0x0000000410047c11 */ /* 0x000fe4000f8e20ff */
[----:B------:R-:W1:Y:S02]  /*1e50*/  SYNCS.PHASECHK.TRANS64.TRYWAIT P0, [R2+URZ+0x90], R3 ;  /* 0x00009003020075a7 */ /* 0x000e6400080011ff */
[----:B-1----:R-:W-:Y:S05]  /*1e60*/  @!P0 BRA `(.L_x_32) ;  /* 0x0000005c00988947 */ /* 0x002fea0003800000 */
.L_x_134:
[----:B------:R-:W2:Y:S01]  /*1e70*/  LDS.128 R4, [R4+0x120] ;  /* 0x0001200004047984 */ /* 0x000ea20000000c00 */
[----:B---3--:R-:W-:Y:S01]  /*1e80*/  ISETP.GE.AND P0, PT, R26, 0x1, PT ;  /* 0x000000011a00780c */ /* 0x008fe20003f06270 */
[----:B-1----:R-:W-:Y:S01]  /*1e90*/  VIADD R2, R2, 0xa0 ;  /* 0x000000a002027836 */ /* 0x002fe20000000000 */
[----:B------:R-:W-:Y:S01]  /*1ea0*/  @!PT LDS RZ, [RZ] ;  /* 0x00000000fffff984 */ /* 0x000fe20000000800 */
[----:B------:R-:W-:Y:S01]  /*1eb0*/  @!PT LDS RZ, [RZ] ;  /* 0x00000000fffff984 */ /* 0x000fe20000000800 */
[----:B------:R-:W-:Y:S01]  /*1ec0*/  @!PT LDS RZ, [RZ] ;  /* 0x00000000fffff984 */ /* 0x000fe20000000800 */
[----:B------:R-:W-:Y:S01]  /*1ed0*/  @!PT LDS RZ, [RZ] ;  /* 0x00000000fffff984 */ /* 0x000fe20000000800 */
[----:B------:R1:W-:Y:S06]  /*1ee0*/  MEMBAR.ALL.CTA ;  /* 0x0000000000007992 */ /* 0x0003ec0000008000 */
[----:B-1----:R-:W1:Y:S01]  /*1ef0*/  FENCE.VIEW.ASYNC.S ;  /* 0x00000000000073c6 */ /* 0x002e620000000000 */
[----:B------:R-:W-:-:S04]  /*1f00*/  PRMT R2, RZ, 0x654, R2 ;  /* 0x00000654ff027816 */ /* 0x000fc80000000002 */
[----:B-1----:R1:W-:Y:S01]  /*1f10*/  SYNCS.ARRIVE.TRANS64.RED.A1T0 RZ, [R2+URZ], RZ ;  /* 0x000000ff02ff79a7 */ /* 0x0023e200081004ff */
[----:B--2---:R-:W-:-:S13]  /*1f20*/  LOP3.LUT P2, RZ, R6, 0x1, RZ, 0xc0, !PT ;  /* 0x0000000106ff7812 */ /* 0x004fda000784c0ff */
[----:B------:R-:W-:Y:S01]  /*1f30*/  @P2 SHF.R.U32.HI R3, RZ, 0x10, R5 ;  /* 0x00000010ff032819 */ /* 0x000fe20000011605 */
[----:B------:R-:W-:Y:S01]  /*1f40*/  VOTEU.ANY UP0, P2 ;  /* 0x0000000000ff7886 */ /* 0x000fe20001000100 */
[----:B------:R-:W-:Y:S02]  /*1f50*/  @P2 MOV R10, R4 ;  /* 0x00000004000a2202 */ /* 0x000fe40000000f00 */
[----:B------:R-:W-:Y:S02]  /*1f60*/  @P2 R2UR.BROADCAST UR8, R3 ;  /* 0x00000000030822ca */ /* 0x000fe400008e0000 */
[----:B------:R-:W-:-:S11]  /*1f70*/  @P2 LOP3.LUT R9, R5, 0xffff, RZ, 0xc0, !PT ;  /* 0x0000ffff05092812 */ /* 0x000fd600078ec0ff */
[----:B------:R-:W-:Y:S01]  /*1f80*/  @UP0 UMOV UR36, UR8 ;  /* 0x0000000800240c82 */ /* 0x000fe20008000000 */
[----:B-1----:R-:W-:Y:S05]  /*1f90*/  @!P0 BRA `(.L_x_33) ;  /* 0x0000000000b88947 */ /* 0x002fea0003800000 */
[----:B------:R-:W4:Y:S01]  /*1fa0*/  LDC.64 R4, c[0x0][0xb18] ;  /* 0x0002c600ff047b82 */ /* 0x000f220000000a00 */
[----:B------:R-:W-:-:S07]  /*1fb0*/  ISETP.NE.AND P3, PT, R26, 0x1, PT ;  /* 0x000000011a00780c */ /* 0x000fce0003f65270 */
[----:B------:R-:W1:Y:S08]  /*1fc0*/  LDC.64 R6, c[0x0][0xb10] ;  /* 0x0002c400ff067b82 */ /* 0x000e700000000a00 */
[----:B------:R-:W2:Y:S08]  /*1fd0*/  LDC R14, c[0x0][0xb20] ;  /* 0x0002c800ff0e7b82 */ /* 0x000eb00000000800 */
[----:B------:R-:W3:Y:S01]  /*1fe0*/  LDC R15, c[0x0][0xb0c] ;  /* 0x0002c300ff0f7b82 */ /* 0x000ee20000000800 */
[----:B----4-:R-:W-:Y:S01]  /*1ff0*/  IMAD.HI.U32 R19, R0, R5, RZ ;  /* 0x0000000500137227 */ /* 0x010fe200078e00ff */
[----:B------:R-:W-:-:S03]  /*2000*/  ISETP.NE.AND P0, PT, R4, 0x1, PT ;  /* 0x000000010400780c */ /* 0x000fc60003f05270 */
[----:B------:R-:W-:-:S03]  /*2010*/  IMAD.HI.U32 R5, R9, R5, RZ ;  /* 0x0000000509057227 */ /* 0x000fc600078e00ff */
[----:B------:R-:W4:Y:S01]  /*2020*/  LDC.64 R2, c[0x0][0xb28] ;  /* 0x0002ca00ff027b82 */ /* 0x000f220000000a00 */
[----:B-1----:R-:W-:-:S04]  /*2030*/  IMAD.HI.U32 R20, R8, R6, RZ ;  /* 0x0000000608147227 */ /* 0x002fc800078e00ff */
[----:B------:R-:W-:Y:S01]  /*2040*/  IMAD.HI.U32 R21, R10, R6, RZ ;  /* 0x000000060a157227 */ /* 0x000fe200078e00ff */
[----:B------:R-:W-:Y:S02]  /*2050*/  SHF.R.U32.HI R20, RZ, R7, R20 ;  /* 0x00000007ff147219 */ /* 0x000fe40000011614 */
[-C--:B--2---:R-:W-:Y:S02]  /*2060*/  SHF.R.U32.HI R19, RZ, R14.reuse, R19 ;  /* 0x0000000eff137219 */ /* 0x084fe40000011613 */
[----:B------:R-:W-:Y:S02]  /*2070*/  SHF.R.U32.HI R5, RZ, R14, R5 ;  /* 0x0000000eff057219 */ /* 0x000fe40000011605 */
[----:B------:R-:W-:Y:S02]  /*2080*/  SEL R19, R0, R19, !P0 ;  /* 0x0000001300137207 */ /* 0x000fe40004000000 */
[----:B------:R-:W-:Y:S02]  /*2090*/  SHF.R.U32.HI R21, RZ, R7, R21 ;  /* 0x00000007ff157219 */ /* 0x000fe40000011615 */
[----:B---3--:R-:W-:-:S02]  /*20a0*/  ISETP.NE.AND P1, PT, R15, 0x1, PT ;  /* 0x000000010f00780c */ /* 0x008fc40003f25270 */
[----:B------:R-:W-:Y:S02]  /*20b0*/  SEL R5, R9, R5, !P0 ;  /* 0x0000000509057207 */ /* 0x000fe40004000000 */
[----:B------:R-:W-:Y:S02]  /*20c0*/  SEL R20, R8, R20, !P1 ;  /* 0x0000001408147207 */ /* 0x000fe40004800000 */
[----:B------:R-:W-:Y:S01]  /*20d0*/  SEL R21, R10, R21, !P1 ;  /* 0x000000150a157207 */ /* 0x000fe20004800000 */
[----:B----4-:R-:W-:-:S04]  /*20e0*/  IMAD.HI.U32 R18, R19, R2, RZ ;  /* 0x0000000213127227 */ /* 0x010fc800078e00ff */
        /* <DEDUP_REMOVED lines=10> */
[----:B------:R-:W-:-:S04]  /*2190*/  @!P0 IMAD.HI.U32 R7, R21, R2, RZ ;  /* 0x0000000215078227 */ /* 0x000fc800078e00ff */
[----:B------:R-:W-:Y:S01]  /*21a0*/  IMAD.MOV R2, RZ, RZ, -R6 ;  /* 0x000000ffff027224 */ /* 0x000fe200078e0a06 */
[----:B------:R-:W-:Y:S02]  /*21b0*/  @!P0 SHF.R.U32.HI R3, RZ, R3, R7 ;  /* 0x00000003ff038219 */ /* 0x000fe40000011607 */
[----:B------:R-:W-:Y:S01]  /*21c0*/  IADD3 R7, PT, PT, -R5, RZ, RZ ;  /* 0x000000ff05077210 */ /* 0x000fe20007ffe1ff */
[----:B------:R-:W-:Y:S01]  /*21d0*/  IMAD R2, R26, R2, R5 ;  /* 0x000000021a027224 */ /* 0x000fe200078e0205 */
        /* <DEDUP_REMOVED lines=10> */
.L_x_33:
[----:B------:R-:W1:Y:S02]  /*2280*/  LDCU UR8, c[0x0][0xb30] ;  /* 0x00016600ff0877ac */ /* 0x000e640008000800 */
[----:B-1----:R-:W-:-:S09]  /*2290*/  UISETP.NE.AND UP0, UPT, UR8, 0x1, UPT ;  /* 0x000000010800788c */ /* 0x002fd2000bf05270 */
[----:B------:R-:W-:Y:S05]  /*22a0*/  BRA.U UP0, `(.L_x_34) ;  /* 0x0000000100407547 */ /* 0x000fea000b800000 */
[----:B------:R-:W1:Y:S08]  /*22b0*/  LDC.64 R4, c[0x0][0xb10] ;  /* 0x0002c400ff047b82 */ /* 0x000e700000000a00 */
[----:B------:R-:W2:Y:S08]  /*22c0*/  LDC.64 R2, c[0x0][0xb18] ;  /* 0x0002c600ff027b82 */ /* 0x000eb00000000a00 */
[----:B------:R-:W3:Y:S08]  /*22d0*/  LDC R6, c[0x0][0xb20] ;  /* 0x0002c800ff067b82 */ /* 0x000ef00000000800 */
[----:B------:R-:W4:Y:S01]  /*22e0*/  LDC R7, c[0x0][0xb0c] ;  /* 0x0002c300ff077b82 */ /* 0x000f220000000800 */
[----:B-1----:R-:W-:-:S05]  /*22f0*/  IMAD.HI.U32 R4, R10, R4, RZ ;  /* 0x000000040a047227 */ /* 0x002fca00078e00ff */
[----:B------:R-:W-:Y:S01]  /*2300*/  SHF.R.U32.HI R4, RZ, R5, R4 ;  /* 0x00000005ff047219 */ /* 0x000fe20000011604 */
[----:B--2---:R-:W-:Y:S01]  /*2310*/  IMAD.HI.U32 R3, R9, R3, RZ ;  /* 0x0000000309037227 */ /* 0x004fe200078e00ff */
[----:B------:R-:W-:-:S04]  /*2320*/  ISETP.NE.AND P0, PT, R2, 0x1, PT ;  /* 0x000000010200780c */ /* 0x000fc80003f05270 */
[----:B---3--:R-:W-:-:S04]  /*2330*/  SHF.R.U32.HI R3, RZ, R6, R3 ;  /* 0x00000006ff037219 */ /* 0x008fc80000011603 */
[----:B------:R-:W-:Y:S02]  /*2340*/  SEL R3, R9, R3, !P0 ;  /* 0x0000000309037207 */ /* 0x000fe40004000000 */
[----:B----4-:R-:W-:-:S04]  /*2350*/  ISETP.NE.AND P1, PT, R7, 0x1, PT ;  /* 0x000000010700780c */ /* 0x010fc80003f25270 */
[----:B------:R-:W-:-:S05]  /*2360*/  SEL R4, R10, R4, !P1 ;  /* 0x000000040a047207 */ /* 0x000fca0004800000 */
[----:B------:R-:W-:Y:S02]  /*2370*/  IMAD.IADD R5, R3, 0x1, -R4 ;  /* 0x0000000103057824 */ /* 0x000fe400078e0a04 */
[----:B------:R-:W-:Y:S02]  /*2380*/  IMAD.IADD R3, R4, 0x1, -R3 ;  /* 0x0000000104037824 */ /* 0x000fe400078e0a03 */
[----:B------:R-:W-:Y:S02]  /*2390*/  IMAD R10, R5, R7, R10 ;  /* 0x00000007050a7224 */ /* 0x000fe400078e020a */
[----:B------:R-:W-:-:S07]  /*23a0*/  IMAD R9, R3, R2, R9 ;  /* 0x0000000203097224 */ /* 0x000fce00078e0209 */
.L_x_34:
[----:B------:R-:W-:Y:S01]  /*23b0*/  VIADD R16, R16, 0x1 ;  /* 0x0000000110107836 */ /* 0x000fe20000000000 */
[----:B------:R-:W-:Y:S01]  /*23c0*/  PLOP3.LUT P1, PT, PT, PT, PT, 0x80, 0x8 ;  /* 0x000000000008781c */ /* 0x000fe20003f2f070 */
[----:B------:R-:W-:Y:S02]  /*23d0*/  IMAD.IADD R15, R10, 0x1, R63 ;  /* 0x000000010a0f7824 */ /* 0x000fe400078e023f */
[----:B------:R-:W-:Y:S01]  /*23e0*/  IMAD.IADD R14, R9, 0x1, R62 ;  /* 0x00000001090e7824 */ /* 0x000fe200078e023e */
[----:B------:R-:W-:-:S04]  /*23f0*/  ISETP.NE.AND P0, PT, R16, 0x2, PT ;  /* 0x000000021000780c */ /* 0x000fc80003f05270 */
[----:B------:R-:W-:Y:S02]  /*2400*/  SEL R2, RZ, 0x1, P0 ;  /* 0x00000001ff027807 */ /* 0x000fe40000000000 */
[----:B------:R-:W-:Y:S02]  /*2410*/  SEL R16, R16, RZ, P0 ;  /* 0x000000ff10107207 */ /* 0x000fe40000000000 */
[----:B------:R-:W-:Y:S01]  /*2420*/  LOP3.LUT R13, R13, R2, RZ, 0x3c, !PT ;  /* 0x000000020d0d7212 */ /* 0x000fe200078e3cff */
[----:B------:R-:W-:Y:S06]  /*2430*/  @P2 BRA `(.L_x_35) ;  /* 0xfffffff000402947 */ /* 0x000fec000383ffff */
[----:B------:R-:W-:Y:S01]  /*2440*/  UIADD3 UR4, UPT, UPT, UR4, 0x20, URZ ;  /* 0x0000002004047890 */ /* 0x000fe2000fffe0ff */
[----:B------:R-:W-:-:S03]  /*2450*/  SHF.L.U32 R2, R17, 0x1f, RZ ;  /* 0x0000001f11027819 */ /* 0x000fc600000006ff */
[----:B------:R-:W-:-:S09]  /*2460*/  ULEA UR5, UR6, UR4, 0x3 ;  /* 0x0000000406057291 */ /* 0x000fd2000f8e18ff */
[----:B------:R-:W1:Y:S02]  /*2470*/  SYNCS.PHASECHK.TRANS64.TRYWAIT P0, [UR5], R2 ;  /* 0x00000002ff0075a7 */ /* 0x000e640008001105 */
[----:B-1----:R-:W-:Y:S05]  /*2480*/  @!P0 BRA `(.L_x_36) ;  /* 0x0000005800248947 */ /* 0x002fea0003800000 */
.L_x_136:
[----:B------:R-:W-:-:S04]  /*2490*/  UIADD3 UR6, UPT, UPT, UR6, 0x1, URZ ;  /* 0x0000000106067890 */ /* 0x000fc8000fffe0ff */
[----:B------:R-:W-:-:S04]  /*24a0*/  UISETP.NE.AND UP0, UPT, UR6, 0x4, UPT ;  /* 0x000000040600788c */ /* 0x000fc8000bf05270 */
[----:B------:R-:W-:Y:S02]  /*24b0*/  USEL UR7, URZ, 0x1, UP0 ;  /* 0x00000001ff077887 */ /* 0x000fe40008000000 */
[----:B------:R-:W-:-:S04]  /*24c0*/  USEL UR6, UR6, URZ, UP0 ;  /* 0x000000ff06067287 */ /* 0x000fc80008000000 */
[----:B------:R-:W-:Y:S01]  /*24d0*/  ULEA UR5, UR6, UR4, 0x3 ;  /* 0x0000000406057291 */ /* 0x000fe2000f8e18ff */
[----:B-1----:R-:W-:-:S04]  /*24e0*/  LOP3.LUT R2, R17, UR7, RZ, 0x3c, !PT ;  /* 0x0000000711027c12 */ /* 0x002fc8000f8e3cff */
[----:B------:R-:W-:-:S04]  /*24f0*/  SHF.L.U32 R3, R2, 0x1f, RZ ;  /* 0x0000001f02037819 */ /* 0x000fc800000006ff */
[----:B------:R-:W1:Y:S02]  /*2500*/  SYNCS.PHASECHK.TRANS64.TRYWAIT P0, [UR5], R3 ;  /* 0x00000003ff0075a7 */ /* 0x000e640008001105 */
[----:B-1----:R-:W-:Y:S05]  /*2510*/  @!P0 BRA `(.L_x_37) ;  /* 0x0000005800188947 */ /* 0x002fea0003800000 */
.L_x_138:
[----:B------:R-:W-:-:S04]  /*2520*/  UIADD3 UR6, UPT, UPT, UR6, 0x1, URZ ;  /* 0x0000000106067890 */ /* 0x000fc8000fffe0ff */
[----:B------:R-:W-:-:S04]  /*2530*/  UISETP.NE.AND UP0, UPT, UR6, 0x4, UPT ;  /* 0x000000040600788c */ /* 0x000fc8000bf05270 */
[----:B------:R-:W-:Y:S02]  /*2540*/  USEL UR7, URZ, 0x1, UP0 ;  /* 0x00000001ff077887 */ /* 0x000fe40008000000 */
[----:B------:R-:W-:-:S04]  /*2550*/  USEL UR6, UR6, URZ, UP0 ;  /* 0x000000ff06067287 */ /* 0x000fc80008000000 */
[----:B------:R-:W-:Y:S01]  /*2560*/  ULEA UR5, UR6, UR4, 0x3 ;  /* 0x0000000406057291 */ /* 0x000fe2000f8e18ff */
[----:B------:R-:W-:-:S04]  /*2570*/  LOP3.LUT R2, R2, UR7, RZ, 0x3c, !PT ;  /* 0x0000000702027c12 */ /* 0x000fc8000f8e3cff */
[----:B-1----:R-:W-:-:S04]  /*2580*/  SHF.L.U32 R3, R2, 0x1f, RZ ;  /* 0x0000001f02037819 */ /* 0x002fc800000006ff */
[----:B------:R-:W1:Y:S02]  /*2590*/  SYNCS.PHASECHK.TRANS64.TRYWAIT P0, [UR5], R3 ;  /* 0x00000003ff0075a7 */ /* 0x000e640008001105 */
[----:B-1----:R-:W-:Y:S05]  /*25a0*/  @!P0 BRA `(.L_x_38) ;  /* 0x00000058000c8947 */ /* 0x002fea0003800000 */
.L_x_140:
[----:B------:R-:W-:-:S04]  /*25b0*/  UIADD3 UR6, UPT, UPT, UR6, 0x1, URZ ;  /* 0x0000000106067890 */ /* 0x000fc8000fffe0ff */
[----:B------:R-:W-:-:S04]  /*25c0*/  UISETP.NE.AND UP0, UPT, UR6, 0x4, UPT ;  /* 0x000000040600788c */ /* 0x000fc8000bf05270 */
[----:B------:R-:W-:Y:S02]  /*25d0*/  USEL UR5, URZ, 0x1, UP0 ;  /* 0x00000001ff057887 */ /* 0x000fe40008000000 */
[----:B------:R-:W-:-:S04]  /*25e0*/  USEL UR6, UR6, URZ, UP0 ;  /* 0x000000ff06067287 */ /* 0x000fc80008000000 */
[----:B------:R-:W-:Y:S01]  /*25f0*/  ULEA UR6, UR6, UR4, 0x3 ;  /* 0x0000000406067291 */ /* 0x000fe2000f8e18ff */
[----:B------:R-:W-:-:S04]  /*2600*/  LOP3.LUT R2, R2, UR5, RZ, 0x3c, !PT ;  /* 0x0000000502027c12 */ /* 0x000fc8000f8e3cff */
[----:B------:R-:W-:Y:S01]  /*2610*/  SHF.L.U32 R2, R2, 0x1f, RZ ;  /* 0x0000001f02027819 */ /* 0x000fe200000006ff */
[----:B-1--4-:R-:W-:-:S07]  /*2620*/  IMAD.U32 R0, RZ, RZ, UR6 ;  /* 0x00000006ff007e24 */ /* 0x012fce000f8e00ff */
.L_x_39:
[----:B-1----:R1:W2:Y:S02]  /*2630*/  SYNCS.PHASECHK.TRANS64.TRYWAIT P0, [R0+URZ], R2 ;  /* 0x00000002000075a7 */ /* 0x0022a400080011ff */
[----:B--2---:R-:W-:Y:S05]  /*2640*/  @!P0 NANOSLEEP.SYNCS 0x989680 ;  /* 0x009896800000895d */ /* 0x004fea0003900000 */
[----:B------:R-:W2:Y:S02]  /*2650*/  @!P0 SYNCS.PHASECHK.TRANS64 P0, [R0+URZ], R2 ;  /* 0x00000002000085a7 */ /* 0x000ea400080010ff */
[----:B--2---:R-:W-:Y:S05]  /*2660*/  @P0 EXIT ;  /* 0x000000000000094d */ /* 0x004fea0003800000 */
[----:B------:R-:W-:Y:S05]  /*2670*/  BRA `(.L_x_39) ;  /* 0xfffffffc00ec7947 */ /* 0x000fea000383ffff */
.L_x_17:
[----:B------:R-:W-:-:S04]  /*2680*/  UISETP.NE.AND UP1, UPT, UR37, URZ, UPT ;  /* 0x000000ff2500728c */ /* 0x000fc8000bf25270 */
[----:B------:R-:W-:-:S09]  /*2690*/  UISETP.NE.OR UP1, UPT, UR8, 0x1, UP1 ;  /* 0x000000010800788c */ /* 0x000fd20008f25670 */
[----:B------:R-:W-:Y:S05]  /*26a0*/  BRA.U UP1, `(.L_x_40) ;  /* 0x0000000501487547 */ /* 0x000fea000b800000 */
[----:B------:R-:W-:Y:S01]  /*26b0*/  ISETP.NE.AND P2, PT, R2, RZ, PT ;  /* 0x000000ff0200720c */ /* 0x000fe20003f45270 */
[----:B------:R-:W-:Y:S01]  /*26c0*/  IMAD.MOV.U32 R12, RZ, RZ, 0x1 ;  /* 0x00000001ff0c7424 */ /* 0x000fe200078e00ff */
[----:B------:R-:W-:Y:S02]  /*26d0*/  CS2R R10, SRZ ;  /* 0x00000000000a7805 */ /* 0x000fe4000001ff00 */
[----:B------:R-:W-:Y:S01]  /*26e0*/  CS2R R8, SRZ ;  /* 0x0000000000087805 */ /* 0x000fe2000001ff00 */
[----:B------:R-:W-:Y:S01]  /*26f0*/  UMOV UR4, 0x400 ;  /* 0x0000040000047882 */ /* 0x000fe20000000000 */
[----:B------:R-:W-:Y:S01]  /*2700*/  UMOV UR6, URZ ;  /* 0x000000ff00067c82 */ /* 0x000fe20008000000 */
[----:B------:R-:W-:-:S12]  /*2710*/  ULEA UR37, UR37, UR4, 0x18 ;  /* 0x0000000425257291 */ /* 0x000fd8000f8ec0ff */
.L_x_44:
[----:B------:R-:W-:Y:S02]  /*2720*/  LEA R0, R8, UR37, 0x3 ;  /* 0x0000002508007c11 */ /* 0x000fe4000f8e18ff */
[----:B------:R-:W-:-:S03]  /*2730*/  SHF.L.U32 R4, R9, 0x1f, RZ ;  /* 0x0000001f09047819 */ /* 0x000fc600000006ff */
[----:B------:R-:W-:Y:S01]  /*2740*/  VIADD R5, R0, 0x100 ;  /* 0x0000010000057836 */ /* 0x000fe20000000000 */
[----:B------:R-:W1:Y:S02]  /*2750*/  SYNCS.PHASECHK.TRANS64.TRYWAIT P0, [R0+URZ+0xf0], R4 ;  /* 0x0000f004000075a7 */ /* 0x000e6400080011ff */
[----:B-1----:R-:W-:Y:S05]  /*2760*/  @!P0 BRA `(.L_x_41) ;  /* 0x0000005400b48947 */ /* 0x002fea0003800000 */
.L_x_141:
[----:B------:R-:W-:Y:S01]  /*2770*/  ULEA UR5, UR6, UR37, 0x3 ;  /* 0x0000002506057291 */ /* 0x000fe2000f8e18ff */
[----:B-1----:R-:W-:Y:S01]  /*2780*/  PRMT R0, RZ, 0x654, R5 ;  /* 0x00000654ff007816 */ /* 0x002fe20000000005 */
[----:B------:R-:W-:Y:S01]  /*2790*/  @!P2 IMAD.MOV.U32 R4, RZ, RZ, 0x10 ;  /* 0x00000010ff04a424 */ /* 0x000fe200078e00ff */
[----:B------:R-:W-:Y:S01]  /*27a0*/  SHF.L.U32 R5, R12, 0x1f, RZ ;  /* 0x0000001f0c057819 */ /* 0x000fe200000006ff */
[----:B------:R-:W-:Y:S01]  /*27b0*/  UIADD3 UR4, UPT, UPT, UR5, 0x90, URZ ;  /* 0x0000009005047890 */ /* 0x000fe2000fffe0ff */
[----:B------:R1:W-:Y:S05]  /*27c0*/  SYNCS.ARRIVE.TRANS64.RED.A1T0 RZ, [R0+URZ], RZ ;  /* 0x000000ff00ff79a7 */ /* 0x0003ea00081004ff */
[----:B------:R-:W-:Y:S01]  /*27d0*/  IMAD.U32 R6, RZ, RZ, UR4 ;  /* 0x00000004ff067e24 */ /* 0x000fe2000f8e00ff */
[----:B------:R-:W2:Y:S04]  /*27e0*/  SYNCS.PHASECHK.TRANS64.TRYWAIT P0, [UR5+0xa0], R5 ;  /* 0x0000a005ff0075a7 */ /* 0x000ea80008001105 */
[----:B------:R-:W-:Y:S01]  /*27f0*/  PRMT R6, R2, 0x654, R6 ;  /* 0x0000065402067816 */ /* 0x000fe20000000006 */
[----:B-12---:R-:W-:Y:S06]  /*2800*/  @!P0 BRA `(.L_x_42) ;  /* 0x0000005400a08947 */ /* 0x006fec0003800000 */
.L_x_143:
[----:B------:R-:W-:Y:S01]  /*2810*/  ULEA UR4, UR6, UR37, 0x4 ;  /* 0x0000002506047291 */ /* 0x000fe2000f8e20ff */
[----:B------:R-:W-:Y:S01]  /*2820*/  SEL R3, R6, R3, !P2 ;  /* 0x0000000306037207 */ /* 0x000fe20005000000 */
[----:B------:R-:W-:Y:S01]  /*2830*/  UIADD3 UR5, UPT, UPT, UR5, 0x90, URZ ;  /* 0x0000009005057890 */ /* 0x000fe2000fffe0ff */
[----:B-1----:R-:W-:Y:S01]  /*2840*/  LEA R0, R11, UR37, 0x3 ;  /* 0x000000250b007c11 */ /* 0x002fe2000f8e18ff */
[----:B------:R-:W-:Y:S01]  /*2850*/  UIADD3 UR4, UPT, UPT, UR4, 0x120, URZ ;  /* 0x0000012004047890 */ /* 0x000fe2000fffe0ff */
[----:B------:R1:W-:Y:S01]  /*2860*/  @!P2 SYNCS.ARRIVE.TRANS64.RED RZ, [R3+URZ], R4 ;  /* 0x0000000403ffa9a7 */ /* 0x0003e200080004ff */
[----:B------:R-:W-:Y:S01]  /*2870*/  UIADD3 UR6, UPT, UPT, UR6, 0x1, URZ ;  /* 0x0000000106067890 */ /* 0x000fe2000fffe0ff */
[----:B------:R-:W-:-:S03]  /*2880*/  VIADD R8, R8, 0x1 ;  /* 0x0000000108087836 */ /* 0x000fc60000000000 */
[----:B------:R-:W-:Y:S02]  /*2890*/  UISETP.NE.AND UP0, UPT, UR6, 0x2, UPT ;  /* 0x000000020600788c */ /* 0x000fe4000bf05270 */
[----:B------:R-:W-:Y:S01]  /*28a0*/  ISETP.NE.AND P0, PT, R8, 0x2, PT ;  /* 0x000000020800780c */ /* 0x000fe20003f05270 */
[----:B------:R-:W-:Y:S06]  /*28b0*/  UGETNEXTWORKID.BROADCAST [UR4], [UR5] ;  /* 0x00000000040073ca */ /* 0x000fec0008000100 */
[----:B------:R-:W-:Y:S02]  /*28c0*/  USEL UR4, URZ, 0x1, UP0 ;  /* 0x00000001ff047887 */ /* 0x000fe40008000000 */
[----:B------:R-:W-:-:S04]  /*28d0*/  USEL UR6, UR6, URZ, UP0 ;  /* 0x000000ff06067287 */ /* 0x000fc80008000000 */
[----:B------:R-:W-:Y:S02]  /*28e0*/  LOP3.LUT R12, R12, UR4, RZ, 0x3c, !PT ;  /* 0x000000040c0c7c12 */ /* 0x000fe4000f8e3cff */
[----:B-1----:R-:W-:-:S04]  /*28f0*/  SHF.L.U32 R4, R10, 0x1f, RZ ;  /* 0x0000001f0a047819 */ /* 0x002fc800000006ff */
[----:B------:R-:W1:Y:S02]  /*2900*/  SYNCS.PHASECHK.TRANS64.TRYWAIT P1, [R0+URZ+0x90], R4 ;  /* 0x00009004000075a7 */ /* 0x000e6400080211ff */
[----:B-1----:R-:W-:Y:S05]  /*2910*/  @!P1 BRA `(.L_x_43) ;  /* 0x0000005400749947 */ /* 0x002fea0003800000 */
.L_x_144:
[C---:B-1----:R-:W-:Y:S01]  /*2920*/  LEA R4, R11.reuse, UR37, 0x4 ;  /* 0x000000250b047c11 */ /* 0x042fe2000f8e20ff */
[----:B------:R-:W-:Y:S01]  /*2930*/  VIADD R0, R0, 0xa0 ;  /* 0x000000a000007836 */ /* 0x000fe20000000000 */
[----:B------:R-:W-:Y:S01]  /*2940*/  SEL R8, R8, RZ, P0 ;  /* 0x000000ff08087207 */ /* 0x000fe20000000000 */
[----:B------:R-:W-:-:S03]  /*2950*/  VIADD R11, R11, 0x1 ;  /* 0x000000010b0b7836 */ /* 0x000fc60000000000 */
[----:B------:R-:W1:Y:S01]  /*2960*/  LDS.128 R4, [R4+0x120] ;  /* 0x0001200004047984 */ /* 0x000e620000000c00 */
[----:B------:R-:W-:Y:S02]  /*2970*/  PRMT R0, RZ, 0x654, R0 ;  /* 0x00000654ff007816 */ /* 0x000fe40000000000 */
[C---:B------:R-:W-:Y:S01]  /*2980*/  ISETP.NE.AND P1, PT, R11.reuse, 0x2, PT ;  /* 0x000000020b00780c */ /* 0x040fe20003f25270 */
[----:B------:R-:W-:Y:S01]  /*2990*/  @!PT LDS RZ, [RZ] ;  /* 0x00000000fffff984 */ /* 0x000fe20000000800 */
[----:B------:R-:W-:Y:S01]  /*29a0*/  @!PT LDS RZ, [RZ] ;  /* 0x00000000fffff984 */ /* 0x000fe20000000800 */
[----:B------:R-:W-:Y:S01]  /*29b0*/  @!PT LDS RZ, [RZ] ;  /* 0x00000000fffff984 */ /* 0x000fe20000000800 */
[----:B------:R-:W-:Y:S01]  /*29c0*/  @!PT LDS RZ, [RZ] ;  /* 0x00000000fffff984 */ /* 0x000fe20000000800 */
[----:B------:R2:W-:Y:S06]  /*29d0*/  MEMBAR.ALL.CTA ;  /* 0x0000000000007992 */ /* 0x0005ec0000008000 */
[----:B--2---:R-:W2:Y:S01]  /*29e0*/  FENCE.VIEW.ASYNC.S ;  /* 0x00000000000073c6 */ /* 0x004ea20000000000 */
[----:B------:R-:W-:Y:S01]  /*29f0*/  SEL R11, R11, RZ, P1 ;  /* 0x000000ff0b0b7207 */ /* 0x000fe20000800000 */
[----:B--2---:R2:W-:Y:S01]  /*2a00*/  SYNCS.ARRIVE.TRANS64.RED.A1T0 RZ, [R0+URZ], RZ ;  /* 0x000000ff00ff79a7 */ /* 0x0045e200081004ff */
[----:B-1----:R-:W-:-:S02]  /*2a10*/  LOP3.LUT P3, RZ, R6, 0x1, RZ, 0xc0, !PT ;  /* 0x0000000106ff7812 */ /* 0x002fc4000786c0ff */
[----:B------:R-:W-:-:S04]  /*2a20*/  SEL R4, RZ, 0x1, P1 ;  /* 0x00000001ff047807 */ /* 0x000fc80000800000 */
[----:B------:R-:W-:Y:S02]  /*2a30*/  LOP3.LUT R10, R10, R4, RZ, 0x3c, !PT ;  /* 0x000000040a0a7212 */ /* 0x000fe400078e3cff */
[----:B--2---:R-:W-:-:S04]  /*2a40*/  SEL R0, RZ, 0x1, P0 ;  /* 0x00000001ff007807 */ /* 0x004fc80000000000 */
[----:B------:R-:W-:Y:S01]  /*2a50*/  LOP3.LUT R9, R9, R0, RZ, 0x3c, !PT ;  /* 0x0000000009097212 */ /* 0x000fe200078e3cff */
[----:B------:R-:W-:Y:S06]  /*2a60*/  @P3 BRA `(.L_x_44) ;  /* 0xfffffffc002c3947 */ /* 0x000fec000383ffff */
[----:B------:R-:W-:Y:S01]  /*2a70*/  ULEA UR5, UR6, UR37, 0x3 ;  /* 0x0000002506057291 */ /* 0x000fe2000f8e18ff */
[----:B------:R-:W-:-:S08]  /*2a80*/  SHF.L.U32 R2, R12, 0x1f, RZ ;  /* 0x0000001f0c027819 */ /* 0x000fd000000006ff */
[----:B------:R-:W1:Y:S02]  /*2a90*/  SYNCS.PHASECHK.TRANS64 P0, [UR5+0xa0], R2 ;  /* 0x0000a002ff0075a7 */ /* 0x000e640008001005 */
[----:B-1----:R-:W-:Y:S05]  /*2aa0*/  @P0 BRA `(.L_x_45) ;  /* 0x0000000000080947 */ /* 0x002fea0003800000 */
[----:B------:R-:W1:Y:S02]  /*2ab0*/  SYNCS.PHASECHK.TRANS64.TRYWAIT P0, [UR5+0xa0], R2 ;  /* 0x0000a002ff0075a7 */ /* 0x000e640008001105 */
[----:B-1----:R-:W-:Y:S05]  /*2ac0*/  @!P0 BRA `(.L_x_46) ;  /* 0x00000054001c8947 */ /* 0x002fea0003800000 */
.L_x_45:
[----:B------:R-:W-:-:S04]  /*2ad0*/  UIADD3 UR4, UPT, UPT, UR6, 0x1, URZ ;  /* 0x0000000106047890 */ /* 0x000fc8000fffe0ff */
[----:B------:R-:W-:-:S04]  /*2ae0*/  UISETP.NE.AND UP0, UPT, UR4, 0x2, UPT ;  /* 0x000000020400788c */ /* 0x000fc8000bf05270 */
[----:B------:R-:W-:Y:S02]  /*2af0*/  USEL UR7, URZ, 0x1, UP0 ;  /* 0x00000001ff077887 */ /* 0x000fe40008000000 */
[----:B------:R-:W-:-:S04]  /*2b00*/  USEL UR4, UR4, URZ, UP0 ;  /* 0x000000ff04047287 */ /* 0x000fc80008000000 */
[----:B------:R-:W-:Y:S01]  /*2b10*/  ULEA UR4, UR4, UR37, 0x3 ;  /* 0x0000002504047291 */ /* 0x000fe2000f8e18ff */
[----:B-1----:R-:W-:-:S04]  /*2b20*/  LOP3.LUT R2, R12, UR7, RZ, 0x3c, !PT ;  /* 0x000000070c027c12 */ /* 0x002fc8000f8e3cff */
[----:B------:R-:W-:-:S04]  /*2b30*/  SHF.L.U32 R0, R2, 0x1f, RZ ;  /* 0x0000001f02007819 */ /* 0x000fc800000006ff */
[----:B------:R-:W1:Y:S02]  /*2b40*/  SYNCS.PHASECHK.TRANS64 P0, [UR4+0xa0], R0 ;  /* 0x0000a000ff0075a7 */ /* 0x000e640008001004 */
[----:B-1----:R-:W-:Y:S05]  /*2b50*/  @P0 EXIT ;  /* 0x000000000000094d */ /* 0x002fea0003800000 */
[----:B------:R-:W-:Y:S02]  /*2b60*/  SHF.L.U32 R2, R2, 0x1f, RZ ;  /* 0x0000001f02027819 */ /* 0x000fe400000006ff */
[----:B------:R-:W-:-:S07]  /*2b70*/  MOV R0, UR4 ;  /* 0x0000000400007c02 */ /* 0x000fce0008000f00 */
.L_x_47:
[----:B-1----:R1:W2:Y:S02]  /*2b80*/  SYNCS.PHASECHK.TRANS64.TRYWAIT P0, [R0+URZ+0xa0], R2 ;  /* 0x0000a002000075a7 */ /* 0x0022a400080011ff */
[----:B--2---:R-:W-:Y:S05]  /*2b90*/  @!P0 NANOSLEEP.SYNCS 0x989680 ;  /* 0x009896800000895d */ /* 0x004fea0003900000 */
[----:B------:R-:W2:Y:S02]  /*2ba0*/  @!P0 SYNCS.PHASECHK.TRANS64 P0, [R0+URZ+0xa0], R2 ;  /* 0x0000a002000085a7 */ /* 0x000ea400080010ff */
[----:B--2---:R-:W-:Y:S05]  /*2bb0*/  @P0 EXIT ;  /* 0x000000000000094d */ /* 0x004fea0003800000 */
[----:B------:R-:W-:Y:S05]  /*2bc0*/  BRA `(.L_x_47) ;  /* 0xfffffffc00ec7947 */ /* 0x000fea000383ffff */
.L_x_40:
[----:B------:R-:W-:-:S09]  /*2bd0*/  UISETP.NE.AND UP1, UPT, UR8, URZ, UPT ;  /* 0x000000ff0800728c */ /* 0x000fd2000bf25270 */
[----:B------:R-:W-:Y:S05]  /*2be0*/  BRA.U UP1, `(.L_x_48) ;  /* 0x0000001101247547 */ /* 0x000fea000b800000 */
[----:B------:R-:W-:Y:S01]  /*2bf0*/  UMOV UR4, 0x40 ;  /* 0x0000004000047882 */ /* 0x000fe20000000000 */
[----:B------:R-:W-:Y:S01]  /*2c00*/  NOP ;  /* 0x0000000000007918 */ /* 0x000fe20000000000 */
[----:B------:R-:W-:Y:S01]  /*2c10*/  ULEA UR4, UR37, UR4, 0x18 ;  /* 0x0000000425047291 */ /* 0x000fe2000f8ec0ff */
[----:B------:R-:W-:Y:S02]  /*2c20*/  UMOV UR5, 0x400 ;  /* 0x0000040000057882 */ /* 0x000fe40000000000 */
[----:B------:R-:W-:-:S06]  /*2c30*/  ULEA UR37, UR37, UR5, 0x18 ;  /* 0x0000000525257291 */ /* 0x000fcc000f8ec0ff */
[----:B------:R-:W1:Y:S02]  /*2c40*/  LDS.U8 R0, [UR4+0x1c] ;  /* 0x00001c04ff007984 */ /* 0x000e640008000000 */
[----:B-1----:R-:W-:-:S13]  /*2c50*/  ISETP.NE.AND P0, PT, R0, RZ, PT ;  /* 0x000000ff0000720c */ /* 0x002fda0003f05270 */
[----:B------:R-:W-:Y:S05]  /*2c60*/  @P0 BRA `(.L_x_49) ;  /* 0x0000000000580947 */ /* 0x000fea0003800000 */
[----:B------:R-:W-:-:S13]  /*2c70*/  ELECT P0, URZ, PT ;  /* 0x0000000000ff782f */ /* 0x000fda0003800000 */
[----:B------:R-:W-:Y:S05]  /*2c80*/  @!P0 BRA `(.L_x_50) ;  /* 0x0000000000608947 */ /* 0x000fea0003800000 */
[----:B------:R-:W-:Y:S01]  /*2c90*/  UMOV UR5, 0x10 ;  /* 0x0000001000057882 */ /* 0x000fe20000000000 */
[----:B------:R-:W-:Y:S01]  /*2ca0*/  HFMA2 R0, -RZ, RZ, 0, 5.9604644775390625e-08 ;  /* 0x00000001ff007431 */ /* 0x000fe200000001ff */
[----:B------:R-:W-:-:S03]  /*2cb0*/  MOV R2, 0xffff ;  /* 0x0000ffff00027802 */ /* 0x000fc60000000f00 */
[----:B------:R-:W-:Y:S04]  /*2cc0*/  DEPBAR.LE SB1, 0x36 ;  /* 0x00009d800000791a */ /* 0x000fe80000000000 */
[----:B------:R-:W1:Y:S02]  /*2cd0*/  UTCATOMSWS.FIND_AND_SET.ALIGN UP0, UR5, UR5 ;  /* 0x00000005000575e3 */ /* 0x000e640008000800 */
[----:B-1----:R-:W-:Y:S01]  /*2ce0*/  MOV R3, UR5 ;  /* 0x0000000500037c02 */ /* 0x002fe20008000f00 */
[----:B------:R-:W-:Y:S06]  /*2cf0*/  BRA.U UP0, `(.L_x_51) ;  /* 0x0000000100187547 */ /* 0x000fec000b800000 */
.L_x_52:
[----:B------:R-:W-:Y:S05]  /*2d00*/  NANOSLEEP 0x64 ;  /* 0x000000640000795d */ /* 0x000fea0003800000 */
[----:B------:R-:W-:-:S05]  /*2d10*/  UMOV UR5, 0x10 ;  /* 0x0000001000057882 */ /* 0x000fca0000000000 */
[----:B------:R-:W-:Y:S04]  /*2d20*/  DEPBAR.LE SB1, 0x36 ;  /* 0x00009d800000791a */ /* 0x000fe80000000000 */
[----:B------:R-:W1:Y:S02]  /*2d30*/  UTCATOMSWS.FIND_AND_SET.ALIGN UP0, UR5, UR5 ;  /* 0x00000005000575e3 */ /* 0x000e640008000800 */
[----:B-1----:R-:W-:Y:S01]  /*2d40*/  MOV R3, UR5 ;  /* 0x0000000500037c02 */ /* 0x002fe20008000f00 */
[----:B------:R-:W-:Y:S05]  /*2d50*/  BRA.U !UP0, `(.L_x_52) ;  /* 0xfffffffd08e87547 */ /* 0x000fea000b83ffff */
.L_x_51:
[-C--:B------:R-:W-:Y:S02]  /*2d60*/  SHF.L.U32 R2, R2, R3.reuse, RZ ;  /* 0x0000000302027219 */ /* 0x080fe400000006ff */
[----:B------:R-:W-:Y:S01]  /*2d70*/  SHF.L.U32 R0, R0, R3, RZ ;  /* 0x0000000300007219 */ /* 0x000fe200000006ff */
[----:B------:R-:W-:Y:S02]  /*2d80*/  IMAD.SHL.U32 R3, R3, 0x20, RZ ;  /* 0x0000002003037824 */ /* 0x000fe400078e00ff */
[----:B------:R1:W-:Y:S04]  /*2d90*/  ATOMS.OR RZ, [UR4+0x14], R2 ;  /* 0x00001402ffff798c */ /* 0x0003e8000b000004 */
[----:B------:R1:W-:Y:S04]  /*2da0*/  ATOMS.OR RZ, [UR4+0x18], R0 ;  /* 0x00001800ffff798c */ /* 0x0003e8000b000004 */
[----:B------:R1:W-:Y:S01]  /*2db0*/  STS [UR37+0x140], R3 ;  /* 0x00014003ff007988 */ /* 0x0003e20008000825 */
[----:B------:R-:W-:Y:S05]  /*2dc0*/  BRA `(.L_x_50) ;  /* 0x0000000000107947 */ /* 0x000fea0003800000 */
.L_x_49:
[----:B------:R-:W-:Y:S02]  /*2dd0*/  MOV R0, 0xffffffff ;  /* 0xffffffff00007802 */ /* 0x000fe40000000f00 */
[----:B------:R-:W-:-:S03]  /*2de0*/  MOV R2, 0x2e10 ;  /* 0x00002e1000027802 */ /* 0x000fc60000000f00 */
[----:B------:R1:W-:Y:S04]  /*2df0*/  STS [UR37+0x140], R0 ;  /* 0x00014000ff007988 */ /* 0x0003e80008000825 */
[----:B-1-3-5:R-:W-:Y:S05]  /*2e00*/  CALL.REL.NOINC `($__internal_1_$__cuda_sm10x_tcgen05_guardrail_trap_phase_invalid_during_alloc) ;  /* 0x0000005800647944 */ /* 0x02afea0003c00000 */
.L_x_50:
[----:B------:R-:W-:Y:S05]  /*2e10*/  WARPSYNC.ALL ;  /* 0x0000000000007948 */ /* 0x000fea0003800000 */
[----:B------:R-:W2:Y:S01]  /*2e20*/  S2UR UR5, SR_CgaCtaId ;  /* 0x00000000000579c3 */ /* 0x000ea20000008800 */
[----:B------:R-:W-:Y:S01]  /*2e30*/  UMOV UR4, 0x400 ;  /* 0x0000040000047882 */ /* 0x000fe20000000000 */
[----:B------:R-:W-:-:S06]  /*2e40*/  NOP ;  /* 0x0000000000007918 */ /* 0x000fcc0000000000 */
[----:B------:R-:W-:Y:S06]  /*2e50*/  BAR.ARV 0x6, 0xa0 ;  /* 0x0182800000007b1d */ /* 0x000fec0000002000 */
[----:B------:R-:W4:Y:S01]  /*2e60*/  LDCU UR7, c[0x0][0x38c] ;  /* 0x00007180ff0777ac */ /* 0x000f220008000800 */
[----:B------:R-:W-:Y:S01]  /*2e70*/  IMAD.MOV.U32 R11, RZ, RZ, 0x1 ;  /* 0x00000001ff0b7424 */ /* 0x000fe200078e00ff */
[----:B------:R-:W-:Y:S01]  /*2e80*/  CS2R R8, SRZ ;  /* 0x0000000000087805 */ /* 0x000fe2000001ff00 */
[----:B------:R-:W-:Y:S01]  /*2e90*/  IMAD.MOV.U32 R10, RZ, RZ, RZ ;  /* 0x000000ffff0a7224 */ /* 0x000fe200078e00ff */
[----:B------:R-:W3:Y:S01]  /*2ea0*/  LDCU UR6, c[0x0][0x38c] ;  /* 0x00007180ff0677ac */ /* 0x000ee20008000800 */
[----:B------:R-:W-:Y:S01]  /*2eb0*/  UMOV UR15, URZ ;  /* 0x000000ff000f7c82 */ /* 0x000fe20008000000 */
[----:B------:R-:W-:Y:S01]  /*2ec0*/  UMOV UR14, URZ ;  /* 0x000000ff000e7c82 */ /* 0x000fe20008000000 */
[----:B--2---:R-:W-:Y:S01]  /*2ed0*/  ULEA UR5, UR5, UR4, 0x18 ;  /* 0x0000000405057291 */ /* 0x004fe2000f8ec0ff */
[----:B------:R-:W-:Y:S01]  /*2ee0*/  UMOV UR32, 0x0 ;  /* 0x0000000000207882 */ /* 0x000fe20000000000 */
[----:B------:R-:W-:-:S02]  /*2ef0*/  UMOV UR33, 0x8100910 ;  /* 0x0810091000217882 */ /* 0x000fc40000000000 */
[----:B------:R-:W-:Y:S02]  /*2f00*/  UIADD3 UR9, UPT, UPT, UR5, 0x8400, URZ ;  /* 0x0000840005097890 */ /* 0x000fe4000fffe0ff */
[----:B------:R-:W-:Y:S02]  /*2f10*/  UIADD3 UR10, UPT, UPT, UR5, 0x28400, URZ ;  /* 0x00028400050a7890 */ /* 0x000fe4000fffe0ff */
[----:B----4-:R-:W-:Y:S01]  /*2f20*/  UIADD3 UR7, UPT, UPT, UR7, 0x3f, URZ ;  /* 0x0000003f07077890 */ /* 0x010fe2000fffe0ff */
[----:B-1----:R-:W1:Y:S01]  /*2f30*/  LDS R0, [UR5+0x140] ;  /* 0x00014005ff007984 */ /* 0x002e620008000800 */
[----:B------:R-:W-:Y:S02]  /*2f40*/  USHF.R.U32.HI UR9, URZ, 0x4, UR9 ;  /* 0x00000004ff097899 */ /* 0x000fe40008011609 */
[----:B------:R-:W-:Y:S02]  /*2f50*/  USHF.R.S32.HI UR4, URZ, 0x1f, UR7 ;  /* 0x0000001fff047899 */ /* 0x000fe40008011407 */
[----:B------:R-:W-:-:S02]  /*2f60*/  USHF.R.U32.HI UR10, URZ, 0x4, UR10 ;  /* 0x00000004ff0a7899 */ /* 0x000fc4000801160a */
[----:B------:R-:W-:Y:S02]  /*2f70*/  ULEA.HI UR4, UR4, UR7, URZ, 0x6 ;  /* 0x0000000704047291 */ /* 0x000fe4000f8f30ff */
[----:B------:R-:W-:Y:S02]  /*2f80*/  ULOP3.LUT UR9, UR9, 0x3fff, URZ, 0xc0, !UPT ;  /* 0x00003fff09097892 */ /* 0x000fe4000f8ec0ff */
[----:B------:R-:W-:Y:S02]  /*2f90*/  USHF.R.S32.HI UR4, URZ, 0x6, UR4 ;  /* 0x00000006ff047899 */ /* 0x000fe40008011404 */
[----:B------:R-:W-:Y:S02]  /*2fa0*/  ULOP3.LUT UR10, UR10, 0x3fff, URZ, 0xc0, !UPT ;  /* 0x00003fff0a0a7892 */ /* 0x000fe4000f8ec0ff */
[----:B------:R-:W-:Y:S01]  /*2fb0*/  UISETP.LT.AND UP0, UPT, UR4, 0x1, UPT ;  /* 0x000000010400788c */ /* 0x000fe2000bf01270 */
[----:B------:R-:W-:Y:S01]  /*2fc0*/  UMOV UR30, 0x0 ;  /* 0x00000000001e7882 */ /* 0x000fe20000000000 */
[----:B------:R-:W-:-:S02]  /*2fd0*/  UMOV UR31, 0x8100910 ;  /* 0x08100910001f7882 */ /* 0x000fc40000000000 */
[----:B------:R-:W-:Y:S01]  /*2fe0*/  USEL UR8, UR4, 0x1, !UP0 ;  /* 0x0000000104087887 */ /* 0x000fe2000c000000 */
[----:B------:R-:W-:Y:S01]  /*2ff0*/  UMOV UR28, 0x0 ;  /* 0x00000000001c7882 */ /* 0x000fe20000000000 */
[----:B------:R-:W-:Y:S01]  /*3000*/  UMOV UR29, 0x8100910 ;  /* 0x08100910001d7882 */ /* 0x000fe20000000000 */
[----:B------:R-:W-:Y:S01]  /*3010*/  UMOV UR26, 0x0 ;  /* 0x00000000001a7882 */ /* 0x000fe20000000000 */
[----:B------:R-:W-:Y:S01]  /*3020*/  UMOV UR27, 0x8100910 ;  /* 0x08100910001b7882 */ /* 0x000fe20000000000 */
[----:B------:R-:W-:Y:S01]  /*3030*/  UMOV UR24, 0x0 ;  /* 0x0000000000187882 */ /* 0x000fe20000000000 */
[----:B------:R-:W-:Y:S01]  /*3040*/  UMOV UR25, 0x8100910 ;  /* 0x0810091000197882 */ /* 0x000fe20000000000 */
[----:B------:R-:W-:Y:S01]  /*3050*/  UMOV UR22, 0x0 ;  /* 0x0000000000167882 */ /* 0x000fe20000000000 */
[----:B------:R-:W-:Y:S01]  /*3060*/  UMOV UR23, 0x8100910 ;  /* 0x0810091000177882 */ /* 0x000fe20000000000 */
[----:B------:R-:W-:Y:S02]  /*3070*/  ULOP3.LUT UR9, UR9, 0x10000, URZ, 0xfc, !UPT ;  /* 0x0001000009097892 */ /* 0x000fe4000f8efcff */
[----:B------:R-:W-:-:S02]  /*3080*/  ULOP3.LUT UR10, UR10, 0x10000, URZ, 0xfc, !UPT ;  /* 0x000100000a0a7892 */ /* 0x000fc4000f8efcff */
[----:B------:R-:W-:Y:S02]  /*3090*/  UIADD3 UR8, UPT, UPT, -UR8, URZ, URZ ;  /* 0x000000ff08087290 */ /* 0x000fe4000fffe1ff */
[----:B---3--:R-:W-:Y:S01]  /*30a0*/  UISETP.GE.AND UP3, UPT, UR6, 0x1, UPT ;  /* 0x000000010600788c */ /* 0x008fe2000bf66270 */
[----:B------:R-:W-:Y:S01]  /*30b0*/  UMOV UR20, 0x0 ;  /* 0x0000000000147882 */ /* 0x000fe20000000000 */
[----:B------:R-:W-:Y:S01]  /*30c0*/  UMOV UR21, 0x8100910 ;  /* 0x0810091000157882 */ /* 0x000fe20000000000 */
[----:B------:R-:W-:Y:S01]  /*30d0*/  UMOV UR18, 0x0 ;  /* 0x0000000000127882 */ /* 0x000fe20000000000 */
[----:B-1----:R-:W-:Y:S01]  /*30e0*/  R2UR UR16, R0 ;  /* 0x00000000001072ca */ /* 0x002fe200000e0000 */
[----:B------:R-:W-:-:S14]  /*30f0*/  UMOV UR19, 0x8100910 ;  /* 0x0810091000137882 */ /* 0x000fdc0000000000 */
.L_x_59:
[----:B------:R-:W-:Y:S02]  /*3100*/  LEA R0, R10, UR5, 0x3 ;  /* 0x000000050a007c11 */ /* 0x000fe4000f8e18ff */
[----:B------:R-:W-:Y:S02]  /*3110*/  SHF.L.U32 R2, R9, 0x1f, RZ ;  /* 0x0000001f09027819 */ /* 0x000fe400000006ff */
[----:B------:R-:W-:Y:S01]  /*3120*/  PLOP3.LUT P0, PT, PT, PT, UP3, 0x80, 0x8 ;  /* 0x000000000008781c */ /* 0x000fe20003f0f038 */
[----:B------:R-:W-:Y:S01]  /*3130*/  VIADD R3, R0, 0xa0 ;  /* 0x000000a000037836 */ /* 0x000fe20000000000 */
[----:B-1----:R-:W1:Y:S02]  /*3140*/  SYNCS.PHASECHK.TRANS64.TRYWAIT P1, [R0+URZ+0x90], R2 ;  /* 0x00009002000075a7 */ /* 0x002e6400080211ff */
[----:B-1-3--:R-:W-:Y:S09]  /*3150*/  @!P1 BRA `(.L_x_53) ;  /* 0x0000004c00909947 */ /* 0x00aff20003800000 */
.L_x_146:
[----:B------:R-:W-:Y:S01]  /*3160*/  LEA R4, R10, UR5, 0x4 ;  /* 0x000000050a047c11 */ /* 0x000fe2000f8e20ff */
[----:B------:R-:W-:Y:S01]  /*3170*/  @UP3 ULEA UR7, UR14, UR5, 0x3 ;  /* 0x000000050e073291 */ /* 0x000fe2000f8e18ff */
[----:B------:R-:W-:Y:S01]  /*3180*/  PLOP3.LUT P2, PT, PT, PT, PT, 0x80, 0x8 ;  /* 0x000000000008781c */ /* 0x000fe20003f4f070 */
[----:B------:R-:W-:Y:S01]  /*3190*/  ULEA UR6, UR15, UR5, 0x3 ;  /* 0x000000050f067291 */ /* 0x000fe2000f8e18ff */
[----:B------:R-:W-:Y:S02]  /*31a0*/  PRMT R3, RZ, 0x654, R3 ;  /* 0x00000654ff037816 */ /* 0x000fe40000000003 */
[----:B------:R-:W2:Y:S01]  /*31b0*/  LDS.128 R4, [R4+0x120] ;  /* 0x0001200004047984 */ /* 0x000ea20000000c00 */
[----:B-1----:R-:W-:Y:S02]  /*31c0*/  @P0 SHF.L.U32 R2, R8, 0x1f, RZ ;  /* 0x0000001f08020819 */ /* 0x002fe400000006ff */
[----:B------:R-:W-:Y:S01]  /*31d0*/  SHF.L.U32 R0, R11, 0x1f, RZ ;  /* 0x0000001f0b007819 */ /* 0x000fe200000006ff */
[----:B------:R-:W-:Y:S01]  /*31e0*/  @!PT LDS RZ, [RZ] ;  /* 0x00000000fffff984 */ /* 0x000fe20000000800 */
[----:B------:R-:W-:Y:S01]  /*31f0*/  @!PT LDS RZ, [RZ] ;  /* 0x00000000fffff984 */ /* 0x000fe20000000800 */
[----:B------:R-:W-:Y:S01]  /*3200*/  @!PT LDS RZ, [RZ] ;  /* 0x00000000fffff984 */ /* 0x000fe20000000800 */
[----:B------:R-:W-:Y:S01]  /*3210*/  @!PT LDS RZ, [RZ] ;  /* 0x00000000fffff984 */ /* 0x000fe20000000800 */
[----:B------:R1:W-:Y:S06]  /*3220*/  MEMBAR.ALL.CTA ;  /* 0x0000000000007992 */ /* 0x0003ec0000008000 */
[----:B-1----:R-:W1:Y:S02]  /*3230*/  FENCE.VIEW.ASYNC.S ;  /* 0x00000000000073c6 */ /* 0x002e640000000000 */
[----:B-1----:R1:W-:Y:S01]  /*3240*/  SYNCS.ARRIVE.TRANS64.RED.A1T0 RZ, [R3+URZ], RZ ;  /* 0x000000ff03ff79a7 */ /* 0x0023e200081004ff */
[----:B------:R1:W3:Y:S01]  /*3250*/  @P0 SYNCS.PHASECHK.TRANS64.TRYWAIT P2, [UR7], R2 ;  /* 0x00000002ff0005a7 */ /* 0x0002e20008041107 */
[----:B------:R-:W-:Y:S01]  /*3260*/  ULEA UR7, UR15, UR16, 0x6 ;  /* 0x000000100f077291 */ /* 0x000fe2000f8e30ff */
[----:B--2---:R-:W-:Y:S01]  /*3270*/  LOP3.LUT P1, RZ, R6, 0x1, RZ, 0xc0, !PT ;  /* 0x0000000106ff7812 */ /* 0x004fe2000782c0ff */
[----:B------:R-:W2:Y:S02]  /*3280*/  SYNCS.PHASECHK.TRANS64.TRYWAIT P0, [UR6+0xd0], R0 ;  /* 0x0000d000ff0075a7 */ /* 0x000ea40008001106 */
[----:B-123--:R-:W-:Y:S10]  /*3290*/  @!P0 BRA `(.L_x_54) ;  /* 0x0000004c00548947 */ /* 0x00eff40003800000 */
.L_x_148:
[----:B------:R-:W-:Y:S01]  /*32a0*/  IADD3 R10, PT, PT, R10, 0x1, RZ ;  /* 0x000000010a0a7810 */ /* 0x000fe20007ffe0ff */
[----:B------:R-:W-:Y:S06]  /*32b0*/  BRA.U !UP3, `(.L_x_55) ;  /* 0x000000050b107547 */ /* 0x000fec000b800000 */
[----:B------:R-:W-:Y:S01]  /*32c0*/  UPLOP3.LUT UP4, UPT, UPT, UPT, UPT, 0x40, 0x4 ;  /* 0x000000000004789c */ /* 0x000fe20003f8e870 */
[----:B------:R-:W-:Y:S01]  /*32d0*/  UMOV UR13, UR8 ;  /* 0x00000008000d7c82 */ /* 0x000fe20008000000 */
[----:B------:R-:W-:Y:S01]  /*32e0*/  UMOV UR12, UR4 ;  /* 0x00000004000c7c82 */ /* 0x000fe20008000000 */
[----:B------:R-:W-:-:S08]  /*32f0*/  UMOV UR17, UR14 ;  /* 0x0000000e00117c82 */ /* 0x000fd00008000000 */
.L_x_58:
[----:B------:R-:W-:Y:S02]  /*3300*/  UIADD3 UR13, UPT, UPT, UR13, 0x1, URZ ;  /* 0x000000010d0d7890 */ /* 0x000fe4000fffe0ff */
[----:B--2---:R-:W-:Y:S02]  /*3310*/  ULEA UR11, UR17, UR5, 0x3 ;  /* 0x00000005110b7291 */ /* 0x004fe4000f8e18ff */
[----:B------:R-:W-:Y:S01]  /*3320*/  UISETP.NE.AND UP0, UPT, UR13, URZ, UPT ;  /* 0x000000ff0d00728c */ /* 0x000fe2000bf05270 */
[----:B---3--:R-:W-:Y:S10]  /*3330*/  @P2 BRA `(.L_x_56) ;  /* 0x00000000000c2947 */ /* 0x008ff40003800000 */
[----:B-1----:R-:W-:Y:S04]  /*3340*/  SHF.L.U32 R2, R8, 0x1f, RZ ;  /* 0x0000001f08027819 */ /* 0x002fe800000006ff */
[----:B------:R-:W1:Y:S02]  /*3350*/  SYNCS.PHASECHK.TRANS64.TRYWAIT P0, [UR11], R2 ;  /* 0x00000002ff0075a7 */ /* 0x000e64000800110b */
[----:B-1----:R-:W-:Y:S05]  /*3360*/  @!P0 BRA `(.L_x_57) ;  /* 0x0000004c00388947 */ /* 0x002fea0003800000 */
.L_x_56:
[----:B------:R-:W-:Y:S01]  /*3370*/  UISETP.NE.AND UP1, UPT, UR12, 0x1, UPT ;  /* 0x000000010c00788c */ /* 0x000fe2000bf25270 */
[----:B------:R-:W-:Y:S01]  /*3380*/  PLOP3.LUT P2, PT, PT, PT, PT, 0x80, 0x8 ;  /* 0x000000000008781c */ /* 0x000fe20003f4f070 */
[----:B------:R-:W-:Y:S02]  /*3390*/  UIADD3 UR14, UPT, UPT, UR17, 0x1, URZ ;  /* 0x00000001110e7890 */ /* 0x000fe4000fffe0ff */
[----:B------:R-:W-:Y:S02]  /*33a0*/  ULEA UR64, UR17, UR10, 0xa ;  /* 0x0000000a11407291 */ /* 0x000fe4000f8e50ff */
[----:B------:R-:W-:Y:S01]  /*33b0*/  UISETP.NE.AND UP2, UPT, UR14, 0x4, UPT ;  /* 0x000000040e00788c */ /* 0x000fe2000bf45270 */
[----:B------:R-:W-:Y:S01]  /*33c0*/  PLOP3.LUT P0, PT, PT, PT, UP1, 0x80, 0x8 ;  /* 0x000000000008781c */ /* 0x000fe20003f0f018 */
[----:B------:R-:W-:Y:S02]  /*33d0*/  ULEA UR62, UR17, UR9, 0xb ;  /* 0x00000009113e7291 */ /* 0x000fe4000f8e58ff */
[----:B------:R-:W-:Y:S02]  /*33e0*/  USEL UR35, URZ, 0x1, UP2 ;  /* 0x00000001ff237887 */ /* 0x000fe40009000000 */
[----:B------:R-:W-:Y:S02]  /*33f0*/  USEL UR14, UR14, URZ, UP2 ;  /* 0x000000ff0e0e7287 */ /* 0x000fe40009000000 */
[----:B------:R-:W-:Y:S02]  /*3400*/  UIADD3 UR60, UPT, UPT, UR64, 0x2, URZ ;  /* 0x00000002403c7890 */ /* 0x000fe4000fffe0ff */
[----:B------:R-:W-:Y:S01]  /*3410*/  @UP1 ULEA UR34, UR14, UR5, 0x3 ;  /* 0x000000050e221291 */ /* 0x000fe2000f8e18ff */
[----:B------:R-:W-:Y:S01]  /*3420*/  LOP3.LUT R8, R8, UR35, RZ, 0x3c, !PT ;  /* 0x0000002308087c12 */ /* 0x000fe2000f8e3cff */
[----:B------:R-:W-:Y:S02]  /*3430*/  UIADD3 UR58, UPT, UPT, UR62, 0x2, URZ ;  /* 0x000000023e3a7890 */ /* 0x000fe4000fffe0ff */
[----:B------:R-:W-:Y:S01]  /*3440*/  UIADD3 UR56, UPT, UPT, UR64, 0x4, URZ ;  /* 0x0000000440387890 */ /* 0x000fe2000fffe0ff */
[----:B-1----:R-:W-:Y:S01]  /*3450*/  @P0 SHF.L.U32 R0, R8, 0x1f, RZ ;  /* 0x0000001f08000819 */ /* 0x002fe200000006ff */
[----:B------:R-:W-:Y:S02]  /*3460*/  UIADD3 UR54, UPT, UPT, UR62, 0x4, URZ ;  /* 0x000000043e367890 */ /* 0x000fe4000fffe0ff */
[----:B------:R-:W-:Y:S01]  /*3470*/  UIADD3 UR52, UPT, UPT, UR64, 0x6, URZ ;  /* 0x0000000640347890 */ /* 0x000fe2000fffe0ff */
[----:B------:R2:W3:Y:S01]  /*3480*/  @P0 SYNCS.PHASECHK.TRANS64.TRYWAIT P2, [UR34], R0 ;  /* 0x00000000ff0005a7 */ /* 0x0004e20008041122 */
[----:B------:R-:W-:Y:S02]  /*3490*/  UIADD3 UR50, UPT, UPT, UR62, 0x6, URZ ;  /* 0x000000063e327890 */ /* 0x000fe4000fffe0ff */
        /* <DEDUP_REMOVED lines=9> */
[----:B------:R-:W-:Y:S01]  /*3530*/  UIADD3 UR12, UPT, UPT, UR12, -0x1, URZ ;  /* 0xffffffff0c0c7890 */ /* 0x000fe2000fffe0ff */
[----:B------:R-:W-:Y:S01]  /*3540*/  UMOV UR65, 0x40004040 ;  /* 0x4000404000417882 */ /* 0x000fe20000000000 */
[----:B------:R-:W-:Y:S01]  /*3550*/  UMOV UR63, 0x40004040 ;  /* 0x40004040003f7882 */ /* 0x000fe20000000000 */
[----:B------:R-:W-:Y:S01]  /*3560*/  UMOV UR61, 0x40004040 ;  /* 0x40004040003d7882 */ /* 0x000fe20000000000 */
[----:B------:R2:W-:Y:S01]  /*3570*/  UTCHMMA gdesc[UR62], gdesc[UR64], tmem[UR7], tmem[UR32], idesc[UR33], UP4 ;  /* 0x00ff20403e0075ea */ /* 0x0005e2000a000007 */
[----:B------:R-:W-:Y:S01]  /*3580*/  UPLOP3.LUT UP4, UPT, UPT, UPT, UPT, 0x80, 0x8 ;  /* 0x000000000008789c */ /* 0x000fe20003f8f070 */
[----:B------:R-:W-:Y:S01]  /*3590*/  UMOV UR59, 0x40004040 ;  /* 0x40004040003b7882 */ /* 0x000fe20000000000 */
[----:B------:R-:W-:Y:S01]  /*35a0*/  UMOV UR57, 0x40004040 ;  /* 0x4000404000397882 */ /* 0x000fe20000000000 */
[----:B------:R2:W-:Y:S01]  /*35b0*/  UTCHMMA gdesc[UR58], gdesc[UR60], tmem[UR7], tmem[UR30], idesc[UR31], UPT ;  /* 0x00ff1e3c3a0075ea */ /* 0x0005e2000b800007 */
        /* <DEDUP_REMOVED lines=14> */
[----:B------:R-:W-:Y:S01]  /*36a0*/  UMOV UR35, 0x40004040 ;  /* 0x4000404000237882 */ /* 0x000fe20000000000 */
[----:B------:R2:W-:Y:S01]  /*36b0*/  UTCHMMA gdesc[UR38], gdesc[UR40], tmem[UR7], tmem[UR20], idesc[UR21], UPT ;  /* 0x00ff1428260075ea */ /* 0x0005e2000b800007 */
[----:B------:R2:W-:Y:S01]  /*36c0*/  UTCHMMA gdesc[UR34], gdesc[UR36], tmem[UR7], tmem[UR18], idesc[UR19], UPT ;  /* 0x00ff1224220075ea */ /* 0x0005e2000b800007 */
[----:B------:R2:W-:Y:S01]  /*36d0*/  UTCBAR [UR11], URZ ;  /* 0x000000ff0b0073e9 */ /* 0x0005e200080000ff */
[----:B------:R-:W-:Y:S01]  /*36e0*/  UMOV UR17, UR14 ;  /* 0x0000000e00117c82 */ /* 0x000fe20008000000 */
[----:B------:R-:W-:Y:S05]  /*36f0*/  BRA.U UP0, `(.L_x_58) ;  /* 0xfffffffd00007547 */ /* 0x000fea000b83ffff */
.L_x_55:
[----:B------:R-:W-:Y:S01]  /*3700*/  UIADD3 UR15, UPT, UPT, UR15, 0x1, URZ ;  /* 0x000000010f0f7890 */ /* 0x000fe2000fffe0ff */
[C---:B------:R-:W-:Y:S01]  /*3710*/  ISETP.NE.AND P0, PT, R10.reuse, 0x2, PT ;  /* 0x000000020a00780c */ /* 0x040fe20003f05270 */
[----:B--2---:R-:W-:Y:S02]  /*3720*/  UIADD3 UR7, UPT, UPT, UR6, 0xb0, URZ ;  /* 0x000000b006077890 */ /* 0x004fe4000fffe0ff */
[----:B------:R-:W-:Y:S01]  /*3730*/  UISETP.NE.AND UP0, UPT, UR15, 0x4, UPT ;  /* 0x000000040f00788c */ /* 0x000fe2000bf05270 */
[----:B-1----:R-:W-:Y:S02]  /*3740*/  SEL R0, RZ, 0x1, P0 ;  /* 0x00000001ff007807 */ /* 0x002fe40000000000 */
[----:B------:R-:W-:Y:S01]  /*3750*/  SEL R10, R10, RZ, P0 ;  /* 0x000000ff0a0a7207 */ /* 0x000fe20000000000 */
[----:B------:R-:W-:Y:S01]  /*3760*/  USEL UR6, URZ, 0x1, UP0 ;  /* 0x00000001ff067887 */ /* 0x000fe20008000000 */
[----:B------:R-:W-:Y:S01]  /*3770*/  LOP3.LUT R9, R9, R0, RZ, 0x3c, !PT ;  /* 0x0000000009097212 */ /* 0x000fe200078e3cff */
[----:B------:R-:W-:Y:S01]  /*3780*/  USEL UR15, UR15, URZ, UP0 ;  /* 0x000000ff0f0f7287 */ /* 0x000fe20008000000 */
[----:B------:R1:W-:Y:S03]  /*3790*/  UTCBAR [UR7], URZ ;  /* 0x000000ff070073e9 */ /* 0x0003e600080000ff */
[----:B------:R-:W-:Y:S01]  /*37a0*/  LOP3.LUT R11, R11, UR6, RZ, 0x3c, !PT ;  /* 0x000000060b0b7c12 */ /* 0x000fe2000f8e3cff */
[----:B------:R-:W-:Y:S07]  /*37b0*/  @P1 BRA `(.L_x_59) ;  /* 0xfffffff800501947 */ /* 0x000fee000383ffff */
[----:B------:R-:W2:Y:S01]  /*37c0*/  S2UR UR4, SR_CgaCtaId ;  /* 0x00000000000479c3 */ /* 0x000ea20000008800 */
[----:B------:R-:W-:Y:S01]  /*37d0*/  ELECT P0, URZ, PT ;  /* 0x0000000000ff782f */ /* 0x000fe20003800000 */
[----:B------:R-:W-:Y:S01]  /*37e0*/  IMAD.MOV.U32 R0, RZ, RZ, 0x1 ;  /* 0x00000001ff007424 */ /* 0x000fe200078e00ff */
[----:B------:R-:W-:Y:S01]  /*37f0*/  UIADD3 UR5, UPT, UPT, UR5, 0xd0, URZ ;  /* 0x000000d005057890 */ /* 0x000fe2000fffe0ff */
[----:B------:R-:W-:Y:S01]  /*3800*/  SHF.L.U32 R2, R11, 0x1f, RZ ;  /* 0x0000001f0b027819 */ /* 0x000fe200000006ff */
[----:B------:R-:W-:-:S03]  /*3810*/  UMOV UR6, 0x40 ;  /* 0x0000004000067882 */ /* 0x000fc60000000000 */
[----:B------:R-:W-:Y:S01]  /*3820*/  UVIRTCOUNT.DEALLOC.SMPOOL 0x80 ;  /* 0x000000800000784c */ /* 0x000fe20000000000 */
[----:B--2---:R-:W-:Y:S02]  /*3830*/  ULEA UR4, UR4, UR6, 0x18 ;  /* 0x0000000604047291 */ /* 0x004fe4000f8ec0ff */
[----:B------:R-:W-:-:S07]  /*3840*/  ULEA UR6, UR15, UR5, 0x3 ;  /* 0x000000050f067291 */ /* 0x000fce000f8e18ff */
[----:B------:R2:W-:Y:S02]  /*3850*/  @P0 STS.U8 [UR4+0x1c], R0 ;  /* 0x00001c00ff000988 */ /* 0x0005e40008000004 */
[----:B------:R-:W4:Y:S02]  /*3860*/  SYNCS.PHASECHK.TRANS64.TRYWAIT P0, [UR6], R2 ;  /* 0x00000002ff0075a7 */ /* 0x000f240008001106 */
[----:B--2-4-:R-:W-:Y:S05]  /*3870*/  @!P0 BRA `(.L_x_60) ;  /* 0x00000048000c8947 */ /* 0x014fea0003800000 */
.L_x_151:
[----:B-1----:R-:W-:-:S04]  /*3880*/  UIADD3 UR7, UPT, UPT, UR15, 0x1, URZ ;  /* 0x000000010f077890 */ /* 0x002fc8000fffe0ff */
[----:B------:R-:W-:-:S04]  /*3890*/  UISETP.NE.AND UP0, UPT, UR7, 0x4, UPT ;  /* 0x000000040700788c */ /* 0x000fc8000bf05270 */
[----:B------:R-:W-:Y:S02]  /*38a0*/  USEL UR8, URZ, 0x1, UP0 ;  /* 0x00000001ff087887 */ /* 0x000fe40008000000 */
[----:B------:R-:W-:-:S04]  /*38b0*/  USEL UR7, UR7, URZ, UP0 ;  /* 0x000000ff07077287 */ /* 0x000fc80008000000 */
[----:B------:R-:W-:Y:S01]  /*38c0*/  ULEA UR6, UR7, UR5, 0x3 ;  /* 0x0000000507067291 */ /* 0x000fe2000f8e18ff */
[----:B--2---:R-:W-:-:S04]  /*38d0*/  LOP3.LUT R2, R11, UR8, RZ, 0x3c, !PT ;  /* 0x000000080b027c12 */ /* 0x004fc8000f8e3cff */
[----:B------:R-:W-:-:S04]  /*38e0*/  SHF.L.U32 R3, R2, 0x1f, RZ ;  /* 0x0000001f02037819 */ /* 0x000fc800000006ff */
[----:B------:R-:W1:Y:S02]  /*38f0*/  SYNCS.PHASECHK.TRANS64.TRYWAIT P0, [UR6], R3 ;  /* 0x00000003ff0075a7 */ /* 0x000e640008001106 */
[----:B-1----:R-:W-:Y:S05]  /*3900*/  @!P0 BRA `(.L_x_61) ;  /* 0x0000004800008947 */ /* 0x002fea0003800000 */
.L_x_153:
        /* <DEDUP_REMOVED lines=9> */
.L_x_155:
[----:B------:R-:W-:-:S04]  /*39a0*/  UIADD3 UR7, UPT, UPT, UR7, 0x1, URZ ;  /* 0x0000000107077890 */ /* 0x000fc8000fffe0ff */
[----:B------:R-:W-:-:S04]  /*39b0*/  UISETP.NE.AND UP0, UPT, UR7, 0x4, UPT ;  /* 0x000000040700788c */ /* 0x000fc8000bf05270 */
[----:B------:R-:W-:Y:S02]  /*39c0*/  USEL UR6, URZ, 0x1, UP0 ;  /* 0x00000001ff067887 */ /* 0x000fe40008000000 */
[----:B------:R-:W-:-:S04]  /*39d0*/  USEL UR7, UR7, URZ, UP0 ;  /* 0x000000ff07077287 */ /* 0x000fc80008000000 */
[----:B------:R-:W-:Y:S01]  /*39e0*/  ULEA UR7, UR7, UR5, 0x3 ;  /* 0x0000000507077291 */ /* 0x000fe2000f8e18ff */
[----:B------:R-:W-:-:S04]  /*39f0*/  LOP3.LUT R2, R2, UR6, RZ, 0x3c, !PT ;  /* 0x0000000602027c12 */ /* 0x000fc8000f8e3cff */
[----:B------:R-:W-:-:S04]  /*3a00*/  SHF.L.U32 R2, R2, 0x1f, RZ ;  /* 0x0000001f02027819 */ /* 0x000fc800000006ff */
[----:B------:R-:W2:Y:S02]  /*3a10*/  SYNCS.PHASECHK.TRANS64.TRYWAIT P0, [UR7], R2 ;  /* 0x00000002ff0075a7 */ /* 0x000ea40008001107 */
[----:B--2---:R-:W-:Y:S05]  /*3a20*/  @!P0 BRA `(.L_x_63) ;  /* 0x0000004400e88947 */ /* 0x004fea0003800000 */
.L_x_157:
[----:B------:R-:W-:Y:S01]  /*3a30*/  NOP ;  /* 0x0000000000007918 */ /* 0x000fe20000000000 */
[----:B-1----:R-:W1:Y:S01]  /*3a40*/  LDS R0, [UR4+0x14] ;  /* 0x00001404ff007984 */ /* 0x002e620008000800 */
[----:B------:R-:W-:Y:S01]  /*3a50*/  ULOP3.LUT UR6, UR16, 0xffff, URZ, 0xc0, !UPT ;  /* 0x0000ffff10067892 */ /* 0x000fe2000f8ec0ff */
[----:B------:R-:W-:Y:S01]  /*3a60*/  UMOV UR8, 0xffff ;  /* 0x0000ffff00087882 */ /* 0x000fe20000000000 */
[----:B------:R-:W-:Y:S02]  /*3a70*/  UMOV UR5, 0x1 ;  /* 0x0000000100057882 */ /* 0x000fe40000000000 */
[----:B------:R-:W-:-:S04]  /*3a80*/  USHF.R.U32.HI UR6, URZ, 0x5, UR6 ;  /* 0x00000005ff067899 */ /* 0x000fc80008011606 */
[----:B------:R-:W-:Y:S02]  /*3a90*/  USHF.L.U32 UR8, UR8, UR6, URZ ;  /* 0x0000000608087299 */ /* 0x000fe400080006ff */
[----:B------:R-:W-:-:S04]  /*3aa0*/  USHF.L.U32 UR5, UR5, UR6, URZ ;  /* 0x0000000605057299 */ /* 0x000fc800080006ff */
[----:B-1----:R-:W-:-:S04]  /*3ab0*/  LOP3.LUT R0, R0, UR8, RZ, 0xc0, !PT ;  /* 0x0000000800007c12 */ /* 0x002fc8000f8ec0ff */
[----:B------:R-:W-:-:S13]  /*3ac0*/  ISETP.NE.AND P0, PT, R0, UR8, PT ;  /* 0x0000000800007c0c */ /* 0x000fda000bf05270 */
[----:B------:R-:W-:Y:S05]  /*3ad0*/  @P0 BRA `(.L_x_64) ;  /* 0x0000000000580947 */ /* 0x000fea0003800000 */
[----:B------:R-:W1:Y:S02]  /*3ae0*/  LDS R0, [UR4+0x18] ;  /* 0x00001804ff007984 */ /* 0x000e640008000800 */
[----:B-1----:R-:W-:-:S04]  /*3af0*/  LOP3.LUT R0, R0, UR5, RZ, 0xc0, !PT ;  /* 0x0000000500007c12 */ /* 0x002fc8000f8ec0ff */
[----:B------:R-:W-:-:S13]  /*3b00*/  ISETP.NE.AND P0, PT, R0, UR5, PT ;  /* 0x0000000500007c0c */ /* 0x000fda000bf05270 */
[----:B------:R-:W-:Y:S05]  /*3b10*/  @P0 BRA `(.L_x_65) ;  /* 0x00000000003c0947 */ /* 0x000fea0003800000 */
[----:B------:R-:W1:Y:S01]  /*3b20*/  S2R R2, SR_LANEID ;  /* 0x0000000000027919 */ /* 0x000e620000000000 */
[----:B------:R-:W-:Y:S01]  /*3b30*/  ULOP3.LUT UR8, URZ, UR8, URZ, 0x33, !UPT ;  /* 0x00000008ff087292 */ /* 0x000fe2000f8e33ff */
[----:B------:R-:W-:Y:S02]  /*3b40*/  VOTEU.ANY UR7, UPT, PT ;  /* 0x0000000000077886 */ /* 0x000fe400038e0100 */
[----:B------:R-:W-:-:S03]  /*3b50*/  UFLO.U32 UR7, UR7 ;  /* 0x00000007000772bd */ /* 0x000fc600080e0000 */
[----:B------:R-:W-:-:S04]  /*3b60*/  IMAD.U32 R0, RZ, RZ, UR8 ;  /* 0x00000008ff007e24 */ /* 0x000fc8000f8e00ff */
[----:B------:R2:W4:Y:S02]  /*3b70*/  REDUX UR6, R0 ;  /* 0x00000000000673c4 */ /* 0x0005240000000000 */
[----:B------:R1:W-:Y:S02]  /*3b80*/  UTCATOMSWS.AND URZ, UR8 ;  /* 0x0000000800ff79e3 */ /* 0x0003e40008000000 */
[----:B-1----:R-:W-:Y:S02]  /*3b90*/  ISETP.EQ.U32.AND P0, PT, R2, UR7, PT ;  /* 0x0000000702007c0c */ /* 0x002fe4000bf02070 */
[----:B--2---:R-:W-:Y:S02]  /*3ba0*/  LOP3.LUT R0, RZ, UR5, RZ, 0x33, !PT ;  /* 0x00000005ff007c12 */ /* 0x004fe4000f8e33ff */
[----:B----4-:R-:W-:Y:S02]  /*3bb0*/  MOV R2, UR6 ;  /* 0x0000000600027c02 */ /* 0x010fe40008000f00 */
[----:B------:R-:W1:Y:S07]  /*3bc0*/  REDUX UR5, R0 ;  /* 0x00000000000573c4 */ /* 0x000e6e0000000000 */
[----:B------:R2:W-:Y:S01]  /*3bd0*/  @P0 ATOMS.AND RZ, [UR4+0x14], R2 ;  /* 0x00001402ffff098c */ /* 0x0005e2000a800004 */
[----:B-1----:R-:W-:-:S05]  /*3be0*/  IMAD.U32 R0, RZ, RZ, UR5 ;  /* 0x00000005ff007e24 */ /* 0x002fca000f8e00ff */
[----:B------:R2:W-:Y:S01]  /*3bf0*/  @P0 ATOMS.AND RZ, [UR4+0x18], R0 ;  /* 0x00001800ffff098c */ /* 0x0005e2000a800004 */
[----:B------:R-:W-:Y:S05]  /*3c00*/  BRA `(.L_x_66) ;  /* 0x0000000000147947 */ /* 0x000fea0003800000 */
.L_x_65:
[----:B------:R-:W-:Y:S02]  /*3c10*/  MOV R2, 0x3c30 ;  /* 0x00003c3000027802 */ /* 0x000fe40000000f00 */
[----:B---3-5:R-:W-:Y:S05]  /*3c20*/  CALL.REL.NOINC `($__internal_0_$__cuda_sm10x_tcgen05_guardrail_trap_col_being_dealloced_not_returned_by_alloc) ;  /* 0x0000004800d07944 */ /* 0x028fea0003c00000 */
[----:B------:R-:W-:Y:S05]  /*3c30*/  BRA `(.L_x_66) ;  /* 0x0000000000087947 */ /* 0x000fea0003800000 */
.L_x_64:
[----:B------:R-:W-:Y:S02]  /*3c40*/  MOV R2, 0x3c60 ;  /* 0x00003c6000027802 */ /* 0x000fe40000000f00 */
[----:B---3-5:R-:W-:Y:S05]  /*3c50*/  CALL.REL.NOINC `($__internal_2_$__cuda_sm10x_tcgen05_guardrail_trap_unallocated_columns_being_dealloced) ;  /* 0x0000004800dc7944 */ /* 0x028fea0003c00000 */
.L_x_66:
[----:B------:R-:W-:Y:S01]  /*3c60*/  NOP ;  /* 0x0000000000007918 */ /* 0x000fe20000000000 */
[----:B------:R-:W-:Y:S05]  /*3c70*/  EXIT ;  /* 0x000000000000794d */ /* 0x000fea0003800000 */
.L_x_48:
[----:B------:R-:W-:-:S09]  /*3c80*/  UISETP.NE.OR UP2, UPT, UR8, 0x3, !UP2 ;  /* 0x000000030800788c */ /* 0x000fd2000d745670 */
[----:B------:R-:W-:Y:S05]  /*3c90*/  BRA.U UP2, `(.L_x_67) ;  /* 0x0000001102047547 */ /* 0x000fea000b800000 */
[----:B------:R-:W1:Y:S01]  /*3ca0*/  LDC R0, c[0x0][0xb30] ;  /* 0x0002cc00ff007b82 */ /* 0x000e620000000800 */
[----:B------:R-:W2:Y:S01]  /*3cb0*/  LDCU.64 UR8, c[0x0][0x888] ;  /* 0x00011100ff0877ac */ /* 0x000ea20008000a00 */
[----:B------:R-:W-:Y:S01]  /*3cc0*/  IMAD.MOV.U32 R30, RZ, RZ, 0x1 ;  /* 0x00000001ff1e7424 */ /* 0x000fe200078e00ff */
[----:B------:R-:W-:Y:S01]  /*3cd0*/  CS2R R28, SRZ ;  /* 0x00000000001c7805 */ /* 0x000fe2000001ff00 */
[----:B------:R-:W-:Y:S01]  /*3ce0*/  IMAD.MOV.U32 R25, RZ, RZ, 0x2000 ;  /* 0x00002000ff197424 */ /* 0x000fe200078e00ff */
[----:B------:R-:W4:Y:S03]  /*3cf0*/  LDCU.64 UR4, c[0x0][0x890] ;  /* 0x00011200ff0477ac */ /* 0x000f260008000a00 */
[----:B------:R-:W3:Y:S01]  /*3d00*/  LDC R24, c[0x0][0x370] ;  /* 0x0000dc00ff187b82 */ /* 0x000ee20000000800 */
[----:B------:R-:W-:Y:S01]  /*3d10*/  UMOV UR7, 0x400 ;  /* 0x0000040000077882 */ /* 0x000fe20000000000 */
[----:B------:R-:W-:-:S02]  /*3d20*/  UPLOP3.LUT UP1, UPT, UPT, UPT, UPT, 0x40, 0x4 ;  /* 0x000000000004789c */ /* 0x000fc40003f2e870 */
[----:B------:R-:W-:-:S04]  /*3d30*/  ULEA UR7, UR37, UR7, 0x18 ;  /* 0x0000000725077291 */ /* 0x000fc8000f8ec0ff */
[----:B------:R-:W3:Y:S01]  /*3d40*/  LDC R3, c[0x0][0xb0c] ;  /* 0x0002c300ff037b82 */ /* 0x000ee20000000800 */
[----:B------:R-:W-:Y:S02]  /*3d50*/  UIADD3 UR13, UPT, UPT, UR7, 0x58, URZ ;  /* 0x00000058070d7890 */ /* 0x000fe4000fffe0ff */
[----:B--2---:R-:W-:Y:S02]  /*3d60*/  UISETP.NE.U32.AND UP2, UPT, UR8, URZ, UPT ;  /* 0x000000ff0800728c */ /* 0x004fe4000bf45070 */
[----:B------:R-:W-:Y:S02]  /*3d70*/  UIADD3 UR33, UPT, UPT, UR7, 0x40, URZ ;  /* 0x0000004007217890 */ /* 0x000fe4000fffe0ff */
[----:B----4-:R-:W-:Y:S01]  /*3d80*/  UISETP.NE.U32.AND UP3, UPT, UR4, URZ, UPT ;  /* 0x000000ff0400728c */ /* 0x010fe2000bf65070 */
[----:B------:R-:W2:Y:S01]  /*3d90*/  LDC R18, c[0x0][0xb20] ;  /* 0x0002c800ff127b82 */ /* 0x000ea20000000800 */
[----:B-1----:R-:W-:Y:S01]  /*3da0*/  ISETP.NE.AND P1, PT, R0, 0x1, PT ;  /* 0x000000010000780c */ /* 0x002fe20003f25270 */
[----:B------:R-:W-:-:S02]  /*3db0*/  UISETP.NE.AND.EX UP2, UPT, UR9, URZ, UPT, UP2 ;  /* 0x000000ff0900728c */ /* 0x000fc4000bf45320 */
[----:B------:R-:W-:Y:S02]  /*3dc0*/  UIADD3 UR25, UPT, UPT, UR7, 0x48, URZ ;  /* 0x0000004807197890 */ /* 0x000fe4000fffe0ff */
[----:B------:R-:W-:Y:S02]  /*3dd0*/  UIADD3 UR17, UPT, UPT, UR7, 0x50, URZ ;  /* 0x0000005007117890 */ /* 0x000fe4000fffe0ff */
[----:B-----5:R-:W1:Y:S01]  /*3de0*/  LDC.64 R32, c[0x0][0x348] ;  /* 0x0000d200ff207b82 */ /* 0x020e620000000a00 */
[----:B------:R-:W-:Y:S02]  /*3df0*/  UPRMT UR13, UR37, 0x654, UR13 ;  /* 0x00000654250d7896 */ /* 0x000fe4000800000d */
[----:B------:R-:W-:-:S05]  /*3e00*/  UISETP.NE.AND.EX UP3, UPT, UR5, URZ, UPT, UP3 ;  /* 0x000000ff0500728c */ /* 0x000fca000bf65330 */
[----:B------:R-:W4:Y:S08]  /*3e10*/  LDC.64 R16, c[0x0][0xb10] ;  /* 0x0002c400ff107b82 */ /* 0x000f300000000a00 */
[----:B------:R-:W1:Y:S08]  /*3e20*/  LDC.64 R6, c[0x0][0xb18] ;  /* 0x0002c600ff067b82 */ /* 0x000e700000000a00 */
[----:B------:R-:W1:Y:S08]  /*3e30*/  LDC.64 R4, c[0x0][0xb28] ;  /* 0x0002ca00ff047b82 */ /* 0x000e700000000a00 */
[----:B--23--:R-:W1:Y:S02]  /*3e40*/  LDC R19, c[0x0][0x374] ;  /* 0x0000dd00ff137b82 */ /* 0x00ce640000000800 */
.L_x_78:
[C---:B------:R-:W-:Y:S02]  /*3e50*/  LEA R0, R29.reuse, UR7, 0x3 ;  /* 0x000000071d007c11 */ /* 0x040fe4000f8e18ff */
[----:B------:R-:W-:Y:S02]  /*3e60*/  SHF.L.U32 R2, R28, 0x1f, RZ ;  /* 0x0000001f1c027819 */ /* 0x000fe400000006ff */
[----:B------:R-:W-:Y:S02]  /*3e70*/  LEA R20, R29, UR7, 0x4 ;  /* 0x000000071d147c11 */ /* 0x000fe4000f8e20ff */
[----:B--2---:R-:W2:Y:S02]  /*3e80*/  SYNCS.PHASECHK.TRANS64.TRYWAIT P0, [R0+URZ+0x90], R2 ;  /* 0x00009002000075a7 */ /* 0x004ea400080011ff */
[----:B--2---:R-:W-:Y:S05]  /*3e90*/  @!P0 BRA `(.L_x_68) ;  /* 0x0000004000e48947 */ /* 0x004fea0003800000 */
.L_x_158:
[----:B------:R-:W-:Y:S01]  /*3ea0*/  ISETP.GE.AND P0, PT, R26, 0x1, PT ;  /* 0x000000011a00780c */ /* 0x000fe20003f06270 */
[----:B------:R-:W3:Y:S01]  /*3eb0*/  LDS.128 R20, [R20+0x120] ;  /* 0x0001200014147984 */ /* 0x000ee20000000c00 */
[----:B--2---:R-:W-:Y:S01]  /*3ec0*/  VIADD R0, R0, 0xa0 ;  /* 0x000000a000007836 */ /* 0x004fe20000000000 */
[----:B------:R-:W-:Y:S01]  /*3ed0*/  @!PT LDS RZ, [RZ] ;  /* 0x00000000fffff984 */ /* 0x000fe20000000800 */
[----:B------:R-:W-:Y:S01]  /*3ee0*/  @!PT LDS RZ, [RZ] ;  /* 0x00000000fffff984 */ /* 0x000fe20000000800 */
[----:B------:R-:W-:Y:S01]  /*3ef0*/  @!PT LDS RZ, [RZ] ;  /* 0x00000000fffff984 */ /* 0x000fe20000000800 */
[----:B------:R-:W-:Y:S01]  /*3f00*/  @!PT LDS RZ, [RZ] ;  /* 0x00000000fffff984 */ /* 0x000fe20000000800 */
[----:B------:R2:W-:Y:S06]  /*3f10*/  MEMBAR.ALL.CTA ;  /* 0x0000000000007992 */ /* 0x0005ec0000008000 */
[----:B--2---:R-:W2:Y:S01]  /*3f20*/  FENCE.VIEW.ASYNC.S ;  /* 0x00000000000073c6 */ /* 0x004ea20000000000 */
[----:B------:R-:W-:Y:S04]  /*3f30*/  PRMT R0, RZ, 0x654, R0 ;  /* 0x00000654ff007816 */ /* 0x000fe80000000000 */
[----:B--2---:R2:W-:Y:S01]  /*3f40*/  SYNCS.ARRIVE.TRANS64.RED.A1T0 RZ, [R0+URZ], RZ ;  /* 0x000000ff00ff79a7 */ /* 0x0045e200081004ff */
[----:B---3--:R-:W-:Y:S11]  /*3f50*/  LOP3.LUT P3, RZ, R22, 0x1, RZ, 0xc0, !PT ;  /* 0x0000000116ff7812 */ /* 0x008ff6000786c0ff */
[----:B------:R-:W-:Y:S02]  /*3f60*/  @!UPT UIADD3 URZ, UPT, UPT, URZ, URZ, URZ ;  /* 0x000000fffffff290 */ /* 0x000fe4000fffe0ff */
[----:B------:R-:W-:Y:S02]  /*3f70*/  @P3 MOV R11, R20 ;  /* 0x00000014000b3202 */ /* 0x000fe40000000f00 */
[----:B------:R-:W-:Y:S01]  /*3f80*/  @P3 LOP3.LUT R10, R21, 0xffff, RZ, 0xc0, !PT ;  /* 0x0000ffff150a3812 */ /* 0x000fe200078ec0ff */
[----:B--2---:R-:W-:Y:S06]  /*3f90*/  @!P0 BRA `(.L_x_69) ;  /* 0x0000000000a48947 */ /* 0x004fec0003800000 */
[-C--:B-1----:R-:W-:Y:S01]  /*3fa0*/  IMAD.HI.U32 R0, R19, R7.reuse, RZ ;  /* 0x0000000713007227 */ /* 0x082fe200078e00ff */
[----:B------:R-:W-:Y:S02]  /*3fb0*/  ISETP.NE.AND P0, PT, R6, 0x1, PT ;  /* 0x000000010600780c */ /* 0x000fe40003f05270 */
[----:B------:R-:W-:Y:S01]  /*3fc0*/  ISETP.NE.AND P2, PT, R26, 0x1, PT ;  /* 0x000000011a00780c */ /* 0x000fe20003f45270 */
[----:B----4-:R-:W-:Y:S01]  /*3fd0*/  IMAD.HI.U32 R9, R24, R16, RZ ;  /* 0x0000001018097227 */ /* 0x010fe200078e00ff */
[----:B------:R-:W-:Y:S02]  /*3fe0*/  SHF.R.U32.HI R0, RZ, R18, R0 ;  /* 0x00000012ff007219 */ /* 0x000fe40000011600 */
[----:B------:R-:W-:Y:S01]  /*3ff0*/  ISETP.NE.AND P4, PT, R3, 0x1, PT ;  /* 0x000000010300780c */ /* 0x000fe20003f85270 */
[----:B------:R-:W-:Y:S01]  /*4000*/  IMAD.HI.U32 R13, R10, R7, RZ ;  /* 0x000000070a0d7227 */ /* 0x000fe200078e00ff */
[----:B------:R-:W-:Y:S02]  /*4010*/  SHF.R.U32.HI R9, RZ, R17, R9 ;  /* 0x00000011ff097219 */ /* 0x000fe40000011609 */
[----:B------:R-:W-:Y:S01]  /*4020*/  SEL R0, R19, R0, !P0 ;  /* 0x0000000013007207 */ /* 0x000fe20004000000 */
[----:B------:R-:W-:Y:S01]  /*4030*/  IMAD.HI.U32 R12, R11, R16, RZ ;  /* 0x000000100b0c7227 */ /* 0x000fe200078e00ff */
[----:B------:R-:W-:Y:S03]  /*4040*/  SEL R9, R24, R9, !P4 ;  /* 0x0000000918097207 */ /* 0x000fe60006000000 */
[-C--:B------:R-:W-:Y:S01]  /*4050*/  IMAD.HI.U32 R8, R0, R4.reuse, RZ ;  /* 0x0000000400087227 */ /* 0x080fe200078e00ff */
[----:B------:R-:W-:Y:S03]  /*4060*/  SHF.R.U32.HI R12, RZ, R17, R12 ;  /* 0x00000011ff0c7219 */ /* 0x000fe6000001160c */
[----:B------:R-:W-:Y:S01]  /*4070*/  IMAD.HI.U32 R2, R9, R4, RZ ;  /* 0x0000000409027227 */ /* 0x000fe200078e00ff */
[-C--:B------:R-:W-:Y:S02]  /*4080*/  @P2 SHF.R.U32.HI R0, RZ, R5.reuse, R8 ;  /* 0x00000005ff002219 */ /* 0x080fe40000011608 */
[----:B------:R-:W-:Y:S02]  /*4090*/  SHF.R.U32.HI R8, RZ, R18, R13 ;  /* 0x00000012ff087219 */ /* 0x000fe4000001160d */
[----:B------:R-:W-:Y:S01]  /*40a0*/  @P2 SHF.R.U32.HI R9, RZ, R5, R2 ;  /* 0x00000005ff092219 */ /* 0x000fe20000011602 */
[----:B------:R-:W-:Y:S01]  /*40b0*/  IMAD R0, R26, R0, RZ ;  /* 0x000000001a007224 */ /* 0x000fe200078e02ff */
[----:B------:R-:W-:Y:S02]  /*40c0*/  SEL R8, R10, R8, !P0 ;  /* 0x000000080a087207 */ /* 0x000fe40004000000 */
[----:B------:R-:W-:Y:S01]  /*40d0*/  SEL R2, R11, R12, !P4 ;  /* 0x0000000c0b027207 */ /* 0x000fe20006000000 */
[----:B------:R-:W-:Y:S01]  /*40e0*/  IMAD R12, R26, R9, RZ ;  /* 0x000000091a0c7224 */ /* 0x000fe200078e02ff */
[C---:B------:R-:W-:Y:S01]  /*40f0*/  ISETP.GE.AND P0, PT, R8.reuse, R0, PT ;  /* 0x000000000800720c */ /* 0x040fe20003f06270 */
[----:B------:R-:W-:Y:S03]  /*4100*/  IMAD.HI.U32 R0, R8, R4, RZ ;  /* 0x0000000408007227 */ /* 0x000fe600078e00ff */
[----:B------:R-:W-:Y:S02]  /*4110*/  ISETP.GE.OR P0, PT, R2, R12, P0 ;  /* 0x0000000c0200720c */ /* 0x000fe40000706670 */
[-C--:B------:R-:W-:Y:S04]  /*4120*/  SHF.R.U32.HI R0, RZ, R5.reuse, R0 ;  /* 0x00000005ff007219 */ /* 0x080fe80000011600 */
[----:B------:R-:W-:Y:S05]  /*4130*/  SEL R13, R8, R0, !P2 ;  /* 0x00000000080d7207 */ /* 0x000fea0005000000 */
[----:B------:R-:W-:Y:S02]  /*4140*/  IMAD.MOV R12, RZ, RZ, -R13 ;  /* 0x000000ffff0c7224 */ /* 0x000fe400078e0a0d */
[----:B------:R-:W-:Y:S04]  /*4150*/  @!P0 IMAD.HI.U32 R0, R2, R4, RZ ;  /* 0x0000000402008227 */ /* 0x000fe800078e00ff */
[----:B------:R-:W-:Y:S01]  /*4160*/  IMAD R12, R26, R12, R8 ;  /* 0x0000000c1a0c7224 */ /* 0x000fe200078e0208 */
[----:B------:R-:W-:Y:S04]  /*4170*/  @!P0 SHF.R.U32.HI R0, RZ, R5, R0 ;  /* 0x00000005ff008219 */ /* 0x000fe80000011600 */
[----:B------:R-:W-:Y:S04]  /*4180*/  @!P0 SEL R0, R2, R0, !P2 ;  /* 0x0000000002008207 */ /* 0x000fe80005000000 */
[----:B------:R-:W-:Y:S01]  /*4190*/  @!P0 IADD3 R13, PT, PT, R13, -R0, RZ ;  /* 0x800000000d0d8210 */ /* 0x000fe20007ffe0ff */
[----:B------:R-:W-:Y:S01]  /*41a0*/  @!P0 IMAD R0, R9, R12, R0 ;  /* 0x0000000c09008224 */ /* 0x000fe200078e0200 */
[----:B------:R-:W-:Y:S01]  /*41b0*/  IADD3 R9, PT, PT, -R8, RZ, RZ ;  /* 0x000000ff08097210 */ /* 0x000fe20007ffe1ff */
[--C-:B------:R-:W-:Y:S02]  /*41c0*/  IMAD.MOV R12, RZ, RZ, -R2.reuse ;  /* 0x000000ffff0c7224 */ /* 0x100fe400078e0a02 */
[----:B------:R-:W-:Y:S02]  /*41d0*/  @!P0 IMAD R8, R13, R26, R2 ;  /* 0x0000001a0d088224 */ /* 0x000fe400078e0202 */
[----:B------:R-:W-:Y:S02]  /*41e0*/  @!P0 IMAD.MOV.U32 R2, RZ, RZ, R0 ;  /* 0x000000ffff028224 */ /* 0x000fe400078e0000 */
[----:B------:R-:W-:Y:S02]  /*41f0*/  IMAD R11, R3, R12, R11 ;  /* 0x0000000c030b7224 */ /* 0x000fe400078e020b */
[----:B------:R-:W-:Y:S02]  /*4200*/  IMAD R10, R6, R9, R10 ;  /* 0x00000009060a7224 */ /* 0x000fe400078e020a */
[----:B------:R-:W-:Y:S02]  /*4210*/  IMAD R11, R2, R3, R11 ;  /* 0x00000003020b7224 */ /* 0x000fe400078e020b */
[----:B------:R-:W-:Y:S02]  /*4220*/  IMAD R10, R8, R6, R10 ;  /* 0x00000006080a7224 */ /* 0x000fe400078e020a */
.L_x_69:
[----:B------:R-:W-:Y:S05]  /*4230*/  BRA.U UP1, `(.L_x_70) ;  /* 0x0000000101107547 */ /* 0x000fea000b800000 */
[----:B------:R-:W-:Y:S04]  /*4240*/  MOV R2, UR6 ;  /* 0x0000000600027c02 */ /* 0x000fe80008000f00 */
[----:B------:R-:W-:Y:S04]  /*4250*/  SHF.L.U32 R2, R2, 0x1f, RZ ;  /* 0x0000001f02027819 */ /* 0x000fe800000006ff */
[----:B------:R-:W2:Y:S02]  /*4260*/  SYNCS.PHASECHK.TRANS64.TRYWAIT P0, [UR7+0x88], R2 ;  /* 0x00008802ff0075a7 */ /* 0x000ea40008001107 */
[----:B--2---:R-:W-:Y:S05]  /*4270*/  @!P0 BRA `(.L_x_71) ;  /* 0x0000004000008947 */ /* 0x004fea0003800000 */
.L_x_70:
[----:B------:R-:W-:Y:S02]  /*4280*/  R2UR UR35, R15 ;  /* 0x000000000f2372ca */ /* 0x000fe400000e0000 */
[----:B------:R-:W-:Y:S02]  /*4290*/  R2UR UR34, R14 ;  /* 0x000000000e2272ca */ /* 0x000fe400000e0000 */
[----:B------:R-:W-:Y:S02]  /*42a0*/  ISETP.NE.U32.AND P2, PT, RZ, UR4, PT ;  /* 0x00000004ff007c0c */ /* 0x000fe4000bf45070 */
[----:B------:R-:W-:Y:S02]  /*42b0*/  SHF.L.U32 R14, R30, 0x1f, RZ ;  /* 0x0000001f1e0e7819 */ /* 0x000fe400000006ff */
[----:B------:R-:W-:Y:S05]  /*42c0*/  ISETP.NE.AND.EX P2, PT, RZ, UR5, PT, P2 ;  /* 0x00000005ff007c0c */ /* 0x000fea000bf45320 */
[----:B------:R-:W-:Y:S02]  /*42d0*/  USHF.L.U32 UR35, UR35, 0x7, URZ ;  /* 0x0000000723237899 */ /* 0x000fe400080006ff */
[----:B------:R-:W-:Y:S01]  /*42e0*/  USHF.L.U32 UR34, UR34, 0x6, URZ ;  /* 0x0000000622227899 */ /* 0x000fe200080006ff */
[----:B------:R-:W-:Y:S11]  /*42f0*/  BRA.U !UP3, `(.L_x_72) ;  /* 0x000000010b347547 */ /* 0x000ff6000b800000 */
[----:B------:R-:W-:Y:S01]  /*4300*/  UPLOP3.LUT UP0, UPT, UPT, UPT, UP2, 0x80, 0x8 ;  /* 0x000000000008789c */ /* 0x000fe20003f0f020 */
[----:B--2---:R-:W-:Y:S02]  /*4310*/  HFMA2 R0, -RZ, RZ, 0, 5.9604644775390625e-08 ;  /* 0x00000001ff007431 */ /* 0x004fe400000001ff */
[----:B------:R-:W-:Y:S03]  /*4320*/  IMAD.MOV.U32 R64, RZ, RZ, 0x1 ;  /* 0x00000001ff407424 */ /* 0x000fe600078e00ff */
[----:B------:R-:W-:Y:S05]  /*4330*/  PLOP3.LUT P0, PT, PT, PT, UP0, 0x80, 0x8 ;  /* 0x000000000008781c */ /* 0x000fea0003f0f008 */
[----:B------:R-:W2:Y:S01]  /*4340*/  @UP0 LDCU.64 UR10, c[0x0][0x888] ;  /* 0x00011100ff0a07ac */ /* 0x000ea20008000a00 */
[----:B------:R-:W-:Y:S07]  /*4350*/  @UP0 UIMAD UR8, UR36, UR4, URZ ;  /* 0x00000004240802a4 */ /* 0x000fee000f8e02ff */
[----:B------:R-:W-:Y:S01]  /*4360*/  @!P0 PRMT R64, R0, 0x7610, R64 ;  /* 0x0000761000408816 */ /* 0x000fe20000000040 */
[----:B--2---:R-:W-:Y:S03]  /*4370*/  @UP0 UIMAD.WIDE UR10, UR8, 0x4, UR10 ;  /* 0x00000004080a08a5 */ /* 0x004fe6000f8e020a */
[----:B------:R-:W2:Y:S03]  /*4380*/  @!UP0 LDCU UR8, c[0x0][0x880] ;  /* 0x00011000ff0887ac */ /* 0x000ea60008000800 */
[----:B------:R-:W-:Y:S01]  /*4390*/  IMAD.U32 R8, RZ, RZ, UR10 ;  /* 0x0000000aff087e24 */ /* 0x000fe2000f8e00ff */
[----:B------:R-:W-:Y:S05]  /*43a0*/  MOV R9, UR11 ;  /* 0x0000000b00097c02 */ /* 0x000fea0008000f00 */
[----:B------:R3:W5:Y:S02]  /*43b0*/  @P0 LDG.E R35, desc[UR46][R8.64] ;  /* 0x0000002e08230981 */ /* 0x000764000c1e1900 */
[----:B--23--:R-:W-:Y:S07]  /*43c0*/  @!P0 IMAD.U32 R35, RZ, RZ, UR8 ;  /* 0x00000008ff238e24 */ /* 0x00cfee000f8e00ff */
.L_x_72:
[----:B-----5:R-:W-:Y:S01]  /*43d0*/  @!P2 FSETP.EQ.AND P0, PT, R35, RZ, PT ;  /* 0x000000ff2300a20b */ /* 0x020fe20003f02000 */
[----:B------:R-:W-:Y:S01]  /*43e0*/  @!UPT UIADD3 URZ, UPT, UPT, URZ, URZ, URZ ;  /* 0x000000fffffff290 */ /* 0x000fe2000fffe0ff */
[----:B------:R-:W-:Y:S11]  /*43f0*/  @!P2 BRA `(.L_x_73) ;  /* 0x000000000014a947 */ /* 0x000ff60003800000 */
[----:B------:R-:W-:Y:S02]  /*4400*/  LOP3.LUT P2, RZ, R64, 0xff, RZ, 0xc0, !PT ;  /* 0x000000ff40ff7812 */ /* 0x000fe4000784c0ff */
[----:B------:R-:W-:Y:S04]  /*4410*/  PLOP3.LUT P0, PT, PT, PT, UP0, 0x80, 0x8 ;  /* 0x000000000008781c */ /* 0x000fe80003f0f008 */
[----:B------:R-:W-:Y:S07]  /*4420*/  PLOP3.LUT P0, PT, P0, PT, PT, 0x8, 0x80 ;  /* 0x000000000080781c */ /* 0x000fee000070e170 */
[----:B------:R-:W-:Y:S11]  /*4430*/  @P2 FSETP.EQ.AND P0, PT, R35, RZ, PT ;  /* 0x000000ff2300220b */ /* 0x000ff60003f02000 */
[----:B------:R-:W-:Y:S02]  /*4440*/  @!UPT UIADD3 URZ, UPT, UPT, URZ, URZ, URZ ;  /* 0x000000fffffff290 */ /* 0x000fe4000fffe0ff */
.L_x_73:
[----:B------:R-:W3:Y:S01]  /*4450*/  SYNCS.PHASECHK.TRANS64.TRYWAIT P2, [UR7+0x60], R14 ;  /* 0x0000600eff0075a7 */ /* 0x000ee20008041107 */
[----:B------:R-:W-:Y:S04]  /*4460*/  ELECT P4, URZ, PT ;  /* 0x0000000000ff782f */ /* 0x000fe80003880000 */
[----:B------:R-:W-:Y:S11]  /*4470*/  PLOP3.LUT P4, PT, P0, P4, PT, 0xf2, 0x2f ;  /* 0x00000000002f781c */ /* 0x000ff60000789e72 */
[----:B------:R-:W-:Y:S02]  /*4480*/  @!UPT UIADD3 URZ, UPT, UPT, URZ, URZ, URZ ;  /* 0x000000fffffff290 */ /* 0x000fe4000fffe0ff */
[----:B-1----:R-:W-:Y:S05]  /*4490*/  @!P4 IADD3 R8, P0, PT, R32, 0x580, RZ ;  /* 0x000005802008c810 */ /* 0x002fea0007f1e0ff */
[----:B--2---:R-:W-:Y:S01]  /*44a0*/  @!P4 IMAD.X R2, RZ, RZ, R33, P0 ;  /* 0x000000ffff02c224 */ /* 0x004fe200000e0621 */
[----:B---3--:R-:W-:Y:S07]  /*44b0*/  @!P2 BRA `(.L_x_74) ;  /* 0x0000003c0088a947 */ /* 0x008fee0003800000 */
.L_x_161:
[----:B------:R-:W-:Y:S01]  /*44c0*/  @!P4 R2UR UR8, R2 ;  /* 0x000000000208c2ca */ /* 0x000fe200000e0000 */
[----:B------:R-:W-:Y:S01]  /*44d0*/  VOTEU.ALL UP1, P4 ;  /* 0x0000000000ff7886 */ /* 0x000fe20002020000 */
[----:B------:R-:W-:Y:S01]  /*44e0*/  @!P4 R2UR UR9, R8 ;  /* 0x000000000809c2ca */ /* 0x000fe200000e0000 */
[----:B-1----:R-:W-:Y:S01]  /*44f0*/  @!P4 IMAD.MOV.U32 R0, RZ, RZ, 0x2000 ;  /* 0x00002000ff00c424 */ /* 0x002fe200078e00ff */
[----:B------:R-:W-:Y:S01]  /*4500*/  UMOV UR10, 0x0 ;  /* 0x00000000000a7882 */ /* 0x000fe20000000000 */
[----:B------:R-:W-:Y:S01]  /*4510*/  UMOV UR11, 0x10000000 ;  /* 0x10000000000b7882 */ /* 0x000fe20000000000 */
[----:B------:R-:W-:Y:S01]  /*4520*/  @!UP1 UIADD3 UR32, UPT, UPT, UR7, 0x200, URZ ;  /* 0x0000020007209890 */ /* 0x000fe2000fffe0ff */
[----:B------:R-:W-:Y:S06]  /*4530*/  VOTEU.ALL UP1, P4 ;  /* 0x0000000000ff7886 */ /* 0x000fec0002020000 */
[----:B------:R-:W-:Y:S01]  /*4540*/  IMAD.U32 R9, RZ, RZ, UR8 ;  /* 0x00000008ff097e24 */ /* 0x000fe2000f8e00ff */
[----:B------:R-:W-:Y:S01]  /*4550*/  UPRMT UR8, UR37, 0x654, UR33 ;  /* 0x0000065425087896 */ /* 0x000fe20008000021 */
[----:B------:R-:W-:Y:S03]  /*4560*/  IMAD.U32 R8, RZ, RZ, UR9 ;  /* 0x00000009ff087e24 */ /* 0x000fe6000f8e00ff */
[----:B------:R-:W-:Y:S02]  /*4570*/  @!P4 R2UR UR15, R9 ;  /* 0x00000000090fc2ca */ /* 0x000fe400000e0000 */
[----:B------:R-:W-:Y:S02]  /*4580*/  @!P4 R2UR UR14, R8 ;  /* 0x00000000080ec2ca */ /* 0x000fe400000e0000 */
[----:B------:R-:W-:Y:S05]  /*4590*/  @!P4 IADD3 R8, P0, PT, R32, 0x580, RZ ;  /* 0x000005802008c810 */ /* 0x000fea0007f1e0ff */
[----:B------:R-:W-:Y:S06]  /*45a0*/  @!P4 IMAD.X R2, RZ, RZ, R33, P0 ;  /* 0x000000ffff02c224 */ /* 0x000fec00000e0621 */
[----:B------:R1:W-:Y:S01]  /*45b0*/  @!UP1 UTMALDG.3D [UR32], [UR14], desc[UR10] ;  /* 0x00000a200e0095b4 */ /* 0x0003e20008011000 */
[----:B------:R1:W-:Y:S01]  /*45c0*/  @!P4 SYNCS.ARRIVE.TRANS64.RED.A0TR RZ, [UR7+0x40], R0 ;  /* 0x00004000ffffc9a7 */ /* 0x0003e20008300407 */
[----:B------:R-:W-:Y:S01]  /*45d0*/  SYNCS.ARRIVE.TRANS64.RED.A1T0 RZ, [UR8], RZ ;  /* 0x000000ffffff79a7 */ /* 0x000fe20008100408 */
[----:B------:R-:W2:Y:S02]  /*45e0*/  SYNCS.PHASECHK.TRANS64.TRYWAIT P2, [UR7+0x68], R14 ;  /* 0x0000680eff0075a7 */ /* 0x000ea40008041107 */
[----:B-12---:R-:W-:Y:S05]  /*45f0*/  @!P2 BRA `(.L_x_75) ;  /* 0x0000003c0050a947 */ /* 0x006fea0003800000 */
.L_x_163:
[----:B------:R-:W-:Y:S01]  /*4600*/  @!P4 R2UR UR8, R2 ;  /* 0x000000000208c2ca */ /* 0x000fe200000e0000 */
[----:B------:R-:W-:Y:S01]  /*4610*/  VOTEU.ALL UP1, P4 ;  /* 0x0000000000ff7886 */ /* 0x000fe20002020000 */
[----:B------:R-:W-:Y:S01]  /*4620*/  @!P4 R2UR UR9, R8 ;  /* 0x000000000809c2ca */ /* 0x000fe200000e0000 */
[----:B-1----:R-:W-:Y:S01]  /*4630*/  @!P4 IMAD.MOV.U32 R0, RZ, RZ, 0x2000 ;  /* 0x00002000ff00c424 */ /* 0x002fe200078e00ff */
[----:B------:R-:W-:Y:S01]  /*4640*/  UMOV UR10, 0x0 ;  /* 0x00000000000a7882 */ /* 0x000fe20000000000 */
[----:B------:R-:W-:Y:S01]  /*4650*/  UMOV UR11, 0x10000000 ;  /* 0x10000000000b7882 */ /* 0x000fe20000000000 */
[----:B------:R-:W-:Y:S02]  /*4660*/  @!UP1 UIADD3 UR26, UPT, UPT, UR34, 0x10, URZ ;  /* 0x00000010221a9890 */ /* 0x000fe4000fffe0ff */
[----:B------:R-:W-:Y:S01]  /*4670*/  @!UP1 UIADD3 UR24, UPT, UPT, UR7, 0x2200, URZ ;  /* 0x0000220007189890 */ /* 0x000fe2000fffe0ff */
[----:B------:R-:W-:Y:S01]  /*4680*/  VOTEU.ALL UP1, P4 ;  /* 0x0000000000ff7886 */ /* 0x000fe20002020000 */
[----:B------:R-:W-:Y:S01]  /*4690*/  UMOV UR27, UR35 ;  /* 0x00000023001b7c82 */ /* 0x000fe20008000000 */
[----:B------:R-:W-:Y:S02]  /*46a0*/  UMOV UR28, UR36 ;  /* 0x00000024001c7c82 */ /* 0x000fe40008000000 */
        /* <DEDUP_REMOVED lines=12> */
.L_x_165:
[----:B------:R-:W2:Y:S01]  /*4770*/  LDC.64 R12, c[0x0][0xb18] ;  /* 0x0002c600ff0c7b82 */ /* 0x000ea20000000a00 */
[----:B------:R-:W-:Y:S01]  /*4780*/  @!P4 R2UR UR8, R2 ;  /* 0x000000000208c2ca */ /* 0x000fe200000e0000 */
[----:B------:R-:W-:Y:S01]  /*4790*/  VOTEU.ALL UP1, P4 ;  /* 0x0000000000ff7886 */ /* 0x000fe20002020000 */
[----:B------:R-:W-:Y:S01]  /*47a0*/  @!P4 R2UR UR9, R8 ;  /* 0x000000000809c2ca */ /* 0x000fe200000e0000 */
[----:B-1----:R-:W-:Y:S01]  /*47b0*/  @!P4 IMAD.MOV.U32 R0, RZ, RZ, 0x2000 ;  /* 0x00002000ff00c424 */ /* 0x002fe200078e00ff */
[----:B------:R-:W-:Y:S03]  /*47c0*/  UMOV UR10, 0x0 ;  /* 0x00000000000a7882 */ /* 0x000fe60000000000 */
[----:B------:R-:W1:Y:S01]  /*47d0*/  @!P1 LDC R2, c[0x0][0xb0c] ;  /* 0x0002c300ff029b82 */ /* 0x000e620000000800 */
[----:B------:R-:W-:Y:S01]  /*47e0*/  @!UP1 UIADD3 UR18, UPT, UPT, UR34, 0x20, URZ ;  /* 0x0000002022129890 */ /* 0x000fe2000fffe0ff */
[----:B------:R-:W-:Y:S01]  /*47f0*/  @P3 SHF.R.U32.HI R27, RZ, 0x10, R21 ;  /* 0x00000010ff1b3819 */ /* 0x000fe20000011615 */
[----:B------:R-:W-:Y:S01]  /*4800*/  @!UP1 UIADD3 UR16, UPT, UPT, UR7, 0x4200, URZ ;  /* 0x0000420007109890 */ /* 0x000fe2000fffe0ff */
[----:B------:R-:W-:Y:S01]  /*4810*/  VIADD R29, R29, 0x1 ;  /* 0x000000011d1d7836 */ /* 0x000fe20000000000 */
[----:B------:R-:W-:Y:S01]  /*4820*/  VOTEU.ALL UP1, P4 ;  /* 0x0000000000ff7886 */ /* 0x000fe20002020000 */
[----:B------:R-:W-:Y:S01]  /*4830*/  UMOV UR11, 0x10000000 ;  /* 0x10000000000b7882 */ /* 0x000fe20000000000 */
[----:B------:R-:W-:Y:S01]  /*4840*/  UMOV UR19, UR35 ;  /* 0x0000002300137c82 */ /* 0x000fe20008000000 */
[----:B------:R-:W-:Y:S01]  /*4850*/  IMAD.U32 R9, RZ, RZ, UR8 ;  /* 0x00000008ff097e24 */ /* 0x000fe2000f8e00ff */
[----:B------:R-:W-:Y:S01]  /*4860*/  UMOV UR20, UR36 ;  /* 0x0000002400147c82 */ /* 0x000fe20008000000 */
[----:B------:R-:W-:Y:S01]  /*4870*/  IMAD.U32 R8, RZ, RZ, UR9 ;  /* 0x00000009ff087e24 */ /* 0x000fe2000f8e00ff */
[----:B------:R-:W-:Y:S02]  /*4880*/  UPRMT UR8, UR37, 0x654, UR17 ;  /* 0x0000065425087896 */ /* 0x000fe40008000011 */
[----:B------:R-:W-:Y:S02]  /*4890*/  @!P4 R2UR UR15, R9 ;  /* 0x00000000090fc2ca */ /* 0x000fe400000e0000 */
[----:B------:R-:W-:Y:S02]  /*48a0*/  @!P4 R2UR UR14, R8 ;  /* 0x00000000080ec2ca */ /* 0x000fe400000e0000 */
[----:B------:R-:W3:Y:S11]  /*48b0*/  LDC.64 R8, c[0x0][0xb10] ;  /* 0x0002c400ff087b82 */ /* 0x000ef60000000a00 */
[----:B------:R1:W-:Y:S01]  /*48c0*/  @!UP1 UTMALDG.3D [UR16], [UR14], desc[UR10] ;  /* 0x00000a100e0095b4 */ /* 0x0003e20008011000 */
[----:B------:R5:W-:Y:S01]  /*48d0*/  @!P4 SYNCS.ARRIVE.TRANS64.RED.A0TR RZ, [UR7+0x50], R0 ;  /* 0x00005000ffffc9a7 */ /* 0x000be20008300407 */
[C---:B---3--:R-:W-:Y:S01]  /*48e0*/  @!P1 IMAD.HI.U32 R8, R11.reuse, R8, RZ ;  /* 0x000000080b089227 */ /* 0x048fe200078e00ff */
[----:B--2---:R-:W-:Y:S02]  /*48f0*/  @!P1 ISETP.NE.AND P0, PT, R12, 0x1, PT ;  /* 0x000000010c00980c */ /* 0x004fe40003f05270 */
[----:B-1----:R-:W-:Y:S01]  /*4900*/  @!P1 ISETP.NE.AND P2, PT, R2, 0x1, PT ;  /* 0x000000010200980c */ /* 0x002fe20003f45270 */
[----:B------:R-:W-:Y:S01]  /*4910*/  SYNCS.ARRIVE.TRANS64.RED.A1T0 RZ, [UR8], RZ ;  /* 0x000000ffffff79a7 */ /* 0x000fe20008100408 */
[C---:B------:R-:W-:Y:S01]  /*4920*/  @!P1 IMAD.HI.U32 R13, R10.reuse, R13, RZ ;  /* 0x0000000d0a0d9227 */ /* 0x040fe200078e00ff */
[----:B------:R-:W-:Y:S04]  /*4930*/  @!P1 SHF.R.U32.HI R8, RZ, R9, R8 ;  /* 0x00000009ff089219 */ /* 0x000fe80000011608 */
[----:B------:R-:W-:Y:S01]  /*4940*/  @!P1 SEL R8, R11, R8, !P2 ;  /* 0x000000080b089207 */ /* 0x000fe20005000000 */
[----:B------:R-:W1:Y:S01]  /*4950*/  SYNCS.PHASECHK.TRANS64.TRYWAIT P5, [UR7+0x78], R14 ;  /* 0x0000780eff0075a7 */ /* 0x000e6200080a1107 */
[----:B-----5:R-:W2:Y:S02]  /*4960*/  @!P1 LDC R0, c[0x0][0xb20] ;  /* 0x0002c800ff009b82 */ /* 0x020ea40000000800 */
[----:B--2---:R-:W-:Y:S04]  /*4970*/  @!P1 SHF.R.U32.HI R0, RZ, R0, R13 ;  /* 0x00000000ff009219 */ /* 0x004fe8000001160d */
[----:B------:R-:W-:Y:S05]  /*4980*/  @!P1 SEL R9, R10, R0, !P0 ;  /* 0x000000000a099207 */ /* 0x000fea0004000000 */
[----:B------:R-:W-:Y:S02]  /*4990*/  @!P1 IMAD.IADD R0, R9, 0x1, -R8 ;  /* 0x0000000109009824 */ /* 0x000fe400078e0a08 */
[----:B------:R-:W-:Y:S02]  /*49a0*/  @!P1 IMAD.IADD R8, R8, 0x1, -R9 ;  /* 0x0000000108089824 */ /* 0x000fe400078e0a09 */
[----:B------:R-:W-:Y:S02]  /*49b0*/  @!P1 IMAD R11, R0, R2, R11 ;  /* 0x00000002000b9224 */ /* 0x000fe400078e020b */
[----:B------:R-:W-:Y:S01]  /*49c0*/  @!P1 IMAD R10, R8, R12, R10 ;  /* 0x0000000c080a9224 */ /* 0x000fe200078e020a */
[----:B-1----:R-:W-:Y:S06]  /*49d0*/  @!P5 BRA `(.L_x_77) ;  /* 0x000000380088d947 */ /* 0x002fec0003800000 */
.L_x_167:
[----:B------:R-:W-:Y:S01]  /*49e0*/  @!P4 IADD3 R2, P0, PT, R32, 0x580, RZ ;  /* 0x000005802002c810 */ /* 0x000fe20007f1e0ff */
[----:B------:R-:W-:Y:S01]  /*49f0*/  VOTEU.ALL UP1, P4 ;  /* 0x0000000000ff7886 */ /* 0x000fe20002020000 */
[----:B------:R-:W-:Y:S01]  /*4a00*/  UMOV UR18, 0x0 ;  /* 0x0000000000127882 */ /* 0x000fe20000000000 */
[----:B------:R-:W-:Y:S01]  /*4a10*/  UMOV UR19, 0x10000000 ;  /* 0x1000000000137882 */ /* 0x000fe20000000000 */
[----:B------:R-:W-:Y:S01]  /*4a20*/  @!P4 R2UR UR9, R2 ;  /* 0x000000000209c2ca */ /* 0x000fe200000e0000 */
[----:B-1----:R-:W-:Y:S01]  /*4a30*/  @!P4 IMAD.X R0, RZ, RZ, R33, P0 ;  /* 0x000000ffff00c224 */ /* 0x002fe200000e0621 */
[----:B------:R-:W-:Y:S01]  /*4a40*/  @!UP1 UIADD3 UR10, UPT, UPT, UR34, 0x30, URZ ;  /* 0x00000030220a9890 */ /* 0x000fe2000fffe0ff */
[----:B------:R-:W-:Y:S01]  /*4a50*/  ISETP.NE.AND P0, PT, R29, 0x2, PT ;  /* 0x000000021d00780c */ /* 0x000fe20003f05270 */
[----:B------:R-:W-:Y:S01]  /*4a60*/  UMOV UR11, UR35 ;  /* 0x00000023000b7c82 */ /* 0x000fe20008000000 */
[----:B------:R-:W-:Y:S01]  /*4a70*/  UMOV UR12, UR36 ;  /* 0x00000024000c7c82 */ /* 0x000fe20008000000 */
[----:B------:R-:W-:Y:S01]  /*4a80*/  @!P4 R2UR UR8, R0 ;  /* 0x000000000008c2ca */ /* 0x000fe200000e0000 */
[----:B------:R-:W-:Y:S01]  /*4a90*/  IMAD.IADD R14, R10, 0x1, R62 ;  /* 0x000000010a0e7824 */ /* 0x000fe200078e023e */
[----:B------:R-:W-:Y:S01]  /*4aa0*/  @P3 R2UR UR36, R27 ;  /* 0x000000001b2432ca */ /* 0x000fe200000e0000 */
[----:B------:R-:W-:Y:S01]  /*4ab0*/  IMAD.IADD R15, R11, 0x1, R63 ;  /* 0x000000010b0f7824 */ /* 0x000fe200078e023f */
[----:B------:R-:W-:Y:S02]  /*4ac0*/  SEL R0, RZ, 0x1, P0 ;  /* 0x00000001ff007807 */ /* 0x000fe40000000000 */
[----:B------:R-:W-:Y:S01]  /*4ad0*/  LOP3.LUT R30, R30, 0x1, RZ, 0x3c, !PT ;  /* 0x000000011e1e7812 */ /* 0x000fe200078e3cff */
[----:B------:R-:W-:Y:S01]  /*4ae0*/  IMAD.U32 R8, RZ, RZ, UR9 ;  /* 0x00000009ff087e24 */ /* 0x000fe2000f8e00ff */
[----:B------:R-:W-:Y:S01]  /*4af0*/  @!UP1 UIADD3 UR9, UPT, UPT, UR7, 0x58, URZ ;  /* 0x0000005807099890 */ /* 0x000fe2000fffe0ff */
[----:B------:R-:W-:Y:S02]  /*4b00*/  LOP3.LUT R28, R28, R0, RZ, 0x3c, !PT ;  /* 0x000000001c1c7212 */ /* 0x000fe400078e3cff */
[----:B------:R-:W-:Y:S02]  /*4b10*/  SEL R29, R29, RZ, P0 ;  /* 0x000000ff1d1d7207 */ /* 0x000fe40000000000 */
[----:B------:R-:W-:Y:S01]  /*4b20*/  IMAD.U32 R9, RZ, RZ, UR8 ;  /* 0x00000008ff097e24 */ /* 0x000fe2000f8e00ff */
[----:B------:R-:W-:Y:S01]  /*4b30*/  @!P4 R2UR UR14, R8 ;  /* 0x00000000080ec2ca */ /* 0x000fe200000e0000 */
[----:B------:R-:W-:Y:S01]  /*4b40*/  @!UP1 UIADD3 UR8, UPT, UPT, UR7, 0x6200, URZ ;  /* 0x0000620007089890 */ /* 0x000fe2000fffe0ff */
[----:B------:R-:W-:Y:S02]  /*4b50*/  VOTEU.ALL UP1, P4 ;  /* 0x0000000000ff7886 */ /* 0x000fe40002020000 */
[----:B------:R-:W-:Y:S11]  /*4b60*/  @!P4 R2UR UR15, R9 ;  /* 0x00000000090fc2ca */ /* 0x000ff600000e0000 */
[----:B------:R-:W-:Y:S02]  /*4b70*/  @!UPT UIADD3 URZ, UPT, UPT, URZ, URZ, URZ ;  /* 0x000000fffffff290 */ /* 0x000fe4000fffe0ff */
[----:B------:R2:W-:Y:S01]  /*4b80*/  @!UP1 UTMALDG.3D [UR8], [UR14], desc[UR18] ;  /* 0x000012080e0095b4 */ /* 0x0005e20008011000 */
[----:B------:R2:W-:Y:S01]  /*4b90*/  @!P4 SYNCS.ARRIVE.TRANS64.RED.A0TR RZ, [UR7+0x58], R25 ;  /* 0x00005819ffffc9a7 */ /* 0x0005e20008300407 */
[----:B------:R-:W-:Y:S01]  /*4ba0*/  UPLOP3.LUT UP1, UPT, UPT, UPT, UPT, 0x80, 0x8 ;  /* 0x000000000008789c */ /* 0x000fe20003f2f070 */
[----:B------:R-:W-:Y:S01]  /*4bb0*/  SYNCS.ARRIVE.TRANS64.RED.A1T0 RZ, [UR13], RZ ;  /* 0x000000ffffff79a7 */ /* 0x000fe2000810040d */
[----:B------:R-:W-:Y:S09]  /*4bc0*/  @P3 BRA `(.L_x_78) ;  /* 0xfffffff000a03947 */ /* 0x000ff2000383ffff */
[----:B------:R-:W-:-:S04]  /*4bd0*/  SHF.L.U32 R2, R30, 0x1f, RZ ;  /* 0x0000001f1e027819 */ /* 0x000fc800000006ff */
[----:B------:R-:W1:Y:S02]  /*4be0*/  SYNCS.PHASECHK.TRANS64.TRYWAIT P0, [UR7+0x60], R2 ;  /* 0x00006002ff0075a7 */ /* 0x000e640008001107 */
[----:B-1----:R-:W-:Y:S05]  /*4bf0*/  @!P0 BRA `(.L_x_79) ;  /* 0x0000003800188947 */ /* 0x002fea0003800000 */
.L_x_169:
[----:B------:R-:W3:Y:S02]  /*4c00*/  SYNCS.PHASECHK.TRANS64.TRYWAIT P0, [UR7+0x68], R2 ;  /* 0x00006802ff0075a7 */ /* 0x000ee40008001107 */
[----:B---3--:R-:W-:Y:S05]  /*4c10*/  @!P0 BRA `(.L_x_80) ;  /* 0x0000003800288947 */ /* 0x008fea0003800000 */
.L_x_171:
[----:B------:R-:W3:Y:S02]  /*4c20*/  SYNCS.PHASECHK.TRANS64.TRYWAIT P0, [UR7+0x70], R2 ;  /* 0x00007002ff0075a7 */ /* 0x000ee40008001107 */
[----:B---3--:R-:W-:Y:S05]  /*4c30*/  @!P0 BRA `(.L_x_81) ;  /* 0x0000003800388947 */ /* 0x008fea0003800000 */
.L_x_173:
[----:B-1----:R-:W-:-:S07]  /*4c40*/  MOV R0, UR7 ;  /* 0x0000000700007c02 */ /* 0x002fce0008000f00 */
.L_x_82:
[----:B-1----:R-:W-:-:S04]  /*4c50*/  SHF.L.U32 R2, R30, 0x1f, RZ ;  /* 0x0000001f1e027819 */ /* 0x002fc800000006ff */
[----:B------:R1:W3:Y:S03]  /*4c60*/  SYNCS.PHASECHK.TRANS64.TRYWAIT P0, [R0+URZ+0x78], R2 ;  /* 0x00007802000075a7 */ /* 0x0002e600080011ff */
[----:B---3--:R-:W-:Y:S05]  /*4c70*/  @!P0 NANOSLEEP.SYNCS 0x989680 ;  /* 0x009896800000895d */ /* 0x008fea0003900000 */
[----:B------:R-:W3:Y:S02]  /*4c80*/  @!P0 SYNCS.PHASECHK.TRANS64 P0, [R0+URZ+0x78], R2 ;  /* 0x00007802000085a7 */ /* 0x000ee400080010ff */
[----:B--23--:R-:W-:Y:S05]  /*4c90*/  @P0 EXIT ;  /* 0x000000000000094d */ /* 0x00cfea0003800000 */
[----:B------:R-:W-:Y:S05]  /*4ca0*/  BRA `(.L_x_82) ;  /* 0xfffffffc00e87947 */ /* 0x000fea000383ffff */
.L_x_67:
[----:B------:R-:W-:-:S06]  /*4cb0*/  UISETP.GE.AND UP1, UPT, UR8, 0x4, UPT ;  /* 0x000000040800788c */ /* 0x000fcc000bf26270 */
[----:B------:R-:W-:-:S13]  /*4cc0*/  PLOP3.LUT P0, PT, PT, PT, UP1, 0x80, 0x8 ;  /* 0x000000000008781c */ /* 0x000fda0003f0f018 */
[----:B------:R-:W-:Y:S05]  /*4cd0*/  @!P0 EXIT ;  /* 0x000000000000894d */ /* 0x000fea0003800000 */
[----:B------:R-:W-:Y:S01]  /*4ce0*/  BAR.SYNC.DEFER_BLOCKING 0x6, 0xa0 ;  /* 0x0182800000007b1d */ /* 0x000fe20000010000 */
[C---:B------:R-:W-:Y:S01]  /*4cf0*/  IMAD.SHL.U32 R2, R77.reuse, 0x10, RZ ;  /* 0x000000104d027824 */ /* 0x040fe200078e00ff */
[C---:B------:R-:W-:Y:S01]  /*4d00*/  SHF.L.U32 R32, R77.reuse, 0x10, RZ ;  /* 0x000000104d207819 */ /* 0x040fe200000006ff */
[C---:B------:R-:W-:Y:S01]  /*4d10*/  IMAD.SHL.U32 R76, R77.reuse, 0x2, RZ ;  /* 0x000000024d4c7824 */ /* 0x040fe200078e00ff */
[C---:B------:R-:W-:Y:S01]  /*4d20*/  LOP3.LUT R78, R77.reuse, 0x60, RZ, 0xc0, !PT ;  /* 0x000000604d4e7812 */ /* 0x040fe200078ec0ff */
[----:B------:R-:W-:Y:S01]  /*4d30*/  HFMA2 R73, -RZ, RZ, 0, 5.9604644775390625e-08 ;  /* 0x00000001ff497431 */ /* 0x000fe200000001ff */
[----:B------:R-:W-:Y:S02]  /*4d40*/  UMOV UR48, 0x400 ;  /* 0x0000040000307882 */ /* 0x000fe40000000000 */
[----:B------:R-:W1:Y:S01]  /*4d50*/  LDC R67, c[0x0][0x370] ;  /* 0x0000dc00ff437b82 */ /* 0x000e620000000800 */
[----:B------:R-:W-:Y:S01]  /*4d60*/  ULEA UR48, UR37, UR48, 0x18 ;  /* 0x0000003025307291 */ /* 0x000fe2000f8ec0ff */
[----:B------:R-:W-:Y:S01]  /*4d70*/  LOP3.LUT R3, R2, 0x60, RZ, 0xc0, !PT ;  /* 0x0000006002037812 */ /* 0x000fe200078ec0ff */
[----:B------:R-:W-:Y:S01]  /*4d80*/  HFMA2 R71, -RZ, RZ, 0, 0 ;  /* 0x00000000ff477431 */ /* 0x000fe200000001ff */
[----:B------:R-:W-:Y:S01]  /*4d90*/  LOP3.LUT R75, R77, 0x2, RZ, 0xc0, !PT ;  /* 0x000000024d4b7812 */ /* 0x000fe200078ec0ff */
[----:B------:R-:W-:Y:S01]  /*4da0*/  UIADD3 UR4, UPT, UPT, UR48, 0x200, URZ ;  /* 0x0000020030047890 */ /* 0x000fe2000fffe0ff */
[----:B------:R-:W-:Y:S01]  /*4db0*/  LOP3.LUT R76, R3, 0xc, R76, 0xf8, !PT ;  /* 0x0000000c034c7812 */ /* 0x000fe200078ef84c */
[----:B------:R-:W-:Y:S01]  /*4dc0*/  IMAD.MOV.U32 R31, RZ, RZ, RZ ;  /* 0x000000ffff1f7224 */ /* 0x000fe200078e00ff */
[----:B------:R-:W2:Y:S01]  /*4dd0*/  LDC R28, c[0x0][0xb0c] ;  /* 0x0002c300ff1c7b82 */ /* 0x000ea20000000800 */
[----:B------:R-:W-:Y:S01]  /*4de0*/  LOP3.LUT R32, R32, 0x600000, RZ, 0xc0, !PT ;  /* 0x0060000020207812 */ /* 0x000fe200078ec0ff */
[----:B------:R-:W-:Y:S01]  /*4df0*/  IMAD.MOV.U32 R81, RZ, RZ, RZ ;  /* 0x000000ffff517224 */ /* 0x000fe200078e00ff */
[----:B------:R-:W-:Y:S01]  /*4e00*/  LOP3.LUT R76, R76, 0x790, R2, 0xf8, !PT ;  /* 0x000007904c4c7812 */ /* 0x000fe200078ef802 */
[----:B------:R-:W-:Y:S01]  /*4e10*/  IMAD.U32 R69, RZ, RZ, UR4 ;  /* 0x00000004ff457e24 */ /* 0x000fe2000f8e00ff */
[----:B------:R-:W-:Y:S01]  /*4e20*/  LOP3.LUT R77, R77, 0x4, RZ, 0xc0, !PT ;  /* 0x000000044d4d7812 */ /* 0x000fe200078ec0ff */
[----:B------:R-:W4:Y:S01]  /*4e30*/  LDCU.64 UR52, c[0x0][0x348] ;  /* 0x00006900ff3477ac */ /* 0x000f220008000a00 */
[----:B------:R-:W-:Y:S01]  /*4e40*/  MOV R72, RZ ;  /* 0x000000ff00487202 */ /* 0x000fe20000000f00 */
[----:B------:R-:W1:Y:S01]  /*4e50*/  LDC R65, c[0x0][0xb20] ;  /* 0x0002c800ff417b82 */ /* 0x000e620000000800 */
[----:B------:R-:W3:Y:S01]  /*4e60*/  LDS R0, [UR48+0x140] ;  /* 0x00014030ff007984 */ /* 0x000ee20008000800 */
[----:B------:R-:W-:Y:S01]  /*4e70*/  IMAD R76, R76, 0x4, R69 ;  /* 0x000000044c4c7824 */ /* 0x000fe200078e0245 */
[----:B------:R-:W1:Y:S03]  /*4e80*/  LDCU.64 UR38, c[0x0][0x888] ;  /* 0x00011100ff2677ac */ /* 0x000e660008000a00 */
[--C-:B------:R-:W-:Y:S01]  /*4e90*/  IMAD R75, R75, -0x10, R76.reuse ;  /* 0xfffffff04b4b7824 */ /* 0x100fe200078e024c */
[----:B------:R-:W1:Y:S01]  /*4ea0*/  LDCU.64 UR44, c[0x0][0x890] ;  /* 0x00011200ff2c77ac */ /* 0x000e620008000a00 */
[----:B------:R-:W1:Y:S01]  /*4eb0*/  LDC R27, c[0x0][0xb30] ;  /* 0x0002cc00ff1b7b82 */ /* 0x000e620000000800 */
[----:B------:R-:W-:Y:S01]  /*4ec0*/  IMAD R74, R77, -0x10, R76 ;  /* 0xfffffff04d4a7824 */ /* 0x000fe200078e024c */
[----:B------:R-:W-:Y:S01]  /*4ed0*/  UMOV UR49, URZ ;  /* 0x000000ff00317c82 */ /* 0x000fe20008000000 */
[----:B------:R-:W-:-:S05]  /*4ee0*/  UMOV UR51, URZ ;  /* 0x000000ff00337c82 */ /* 0x000fca0008000000 */
[----:B------:R-:W1:Y:S08]  /*4ef0*/  LDC.64 R60, c[0x0][0xb10] ;  /* 0x0002c400ff3c7b82 */ /* 0x000e700000000a00 */
[----:B------:R-:W1:Y:S08]  /*4f00*/  LDC.64 R24, c[0x0][0xb18] ;  /* 0x0002c600ff187b82 */ /* 0x000e700000000a00 */
[----:B------:R-:W1:Y:S08]  /*4f10*/  LDC.64 R22, c[0x0][0xb28] ;  /* 0x0002ca00ff167b82 */ /* 0x000e700000000a00 */
[----:B------:R-:W1:Y:S01]  /*4f20*/  LDC.64 R58, c[0x0][0x8b0] ;  /* 0x00022c00ff3a7b82 */ /* 0x000e620000000a00 */
[----:B---3--:R-:W-:-:S07]  /*4f30*/  IMAD.IADD R32, R0, 0x1, R32 ;  /* 0x0000000100207824 */ /* 0x008fce00078e0220 */
[----:B------:R-:W3:Y:S08]  /*4f40*/  LDC.64 R56, c[0x0][0x8a8] ;  /* 0x00022a00ff387b82 */ /* 0x000ef00000000a00 */
[----:B--2-4-:R-:W1:Y:S02]  /*4f50*/  LDC R66, c[0x0][0x374] ;  /* 0x0000dd00ff427b82 */ /* 0x014e640000000800 */
.L_x_126:
[----:B------:R-:W-:Y:S02]  /*4f60*/  LEA R0, R81, UR48, 0x3 ;  /* 0x0000003051007c11 */ /* 0x000fe4000f8e18ff */
[----:B------:R-:W-:Y:S02]  /*4f70*/  SHF.L.U32 R2, R71, 0x1f, RZ ;  /* 0x0000001f47027819 */ /* 0x000fe400000006ff */
[----:B------:R-:W-:Y:S02]  /*4f80*/  LEA R16, R81, UR48, 0x4 ;  /* 0x0000003051107c11 */ /* 0x000fe4000f8e20ff */
[----:B------:R-:W2:Y:S02]  /*4f90*/  SYNCS.PHASECHK.TRANS64.TRYWAIT P0, [R0+URZ+0x90], R2 ;  /* 0x00009002000075a7 */ /* 0x000ea400080011ff */
[----:B--23--:R-:W-:Y:S05]  /*4fa0*/  @!P0 BRA `(.L_x_83) ;  /* 0x0000003400748947 */ /* 0x00cfea0003800000 */
.L_x_174:
[----:B------:R-:W4:Y:S01]  /*4fb0*/  LDC.64 R10, c[0x0][0xb10] ;  /* 0x0002c400ff0a7b82 */ /* 0x000f220000000a00 */
[----:B------:R-:W3:Y:S01]  /*4fc0*/  LDS.128 R16, [R16+0x120] ;  /* 0x0001200010107984 */ /* 0x000ee20000000c00 */
[----:B-1----:R-:W-:Y:S01]  /*4fd0*/  ISETP.NE.AND P1, PT, R27, 0x1, PT ;  /* 0x000000011b00780c */ /* 0x002fe20003f25270 */
[----:B--2---:R-:W-:Y:S01]  /*4fe0*/  VIADD R0, R0, 0xa0 ;  /* 0x000000a000007836 */ /* 0x004fe20000000000 */
[----:B------:R-:W-:Y:S04]  /*4ff0*/  ISETP.GE.AND P0, PT, R26, 0x1, PT ;  /* 0x000000011a00780c */ /* 0x000fe80003f06270 */
[----:B------:R-:W1:Y:S01]  /*5000*/  LDC.64 R8, c[0x0][0xb18] ;  /* 0x0002c600ff087b82 */ /* 0x000e620000000a00 */
[----:B------:R-:W-:Y:S01]  /*5010*/  PRMT R0, RZ, 0x654, R0 ;  /* 0x00000654ff007816 */ /* 0x000fe20000000000 */
[----:B------:R-:W-:Y:S01]  /*5020*/  @!PT LDS RZ, [RZ] ;  /* 0x00000000fffff984 */ /* 0x000fe20000000800 */
[----:B------:R-:W-:Y:S01]  /*5030*/  @!PT LDS RZ, [RZ] ;  /* 0x00000000fffff984 */ /* 0x000fe20000000800 */
[----:B------:R-:W-:Y:S01]  /*5040*/  @!PT LDS RZ, [RZ] ;  /* 0x00000000fffff984 */ /* 0x000fe20000000800 */
[----:B------:R-:W-:Y:S01]  /*5050*/  @!PT LDS RZ, [RZ] ;  /* 0x00000000fffff984 */ /* 0x000fe20000000800 */
[----:B------:R2:W-:Y:S06]  /*5060*/  MEMBAR.ALL.CTA ;  /* 0x0000000000007992 */ /* 0x0005ec0000008000 */
[----:B--2---:R-:W2:Y:S01]  /*5070*/  FENCE.VIEW.ASYNC.S ;  /* 0x00000000000073c6 */ /* 0x004ea20000000000 */
[----:B------:R-:W1:Y:S08]  /*5080*/  @!P1 LDC R12, c[0x0][0xb20] ;  /* 0x0002c800ff0c9b82 */ /* 0x000e700000000800 */
[----:B------:R-:W1:Y:S01]  /*5090*/  @!P1 LDC R7, c[0x0][0xb0c] ;  /* 0x0002c300ff079b82 */ /* 0x000e620000000800 */
[----:B--2---:R2:W-:Y:S01]  /*50a0*/  SYNCS.ARRIVE.TRANS64.RED.A1T0 RZ, [R0+URZ], RZ ;  /* 0x000000ff00ff79a7 */ /* 0x0045e200081004ff */
[----:B---3--:R-:W-:Y:S04]  /*50b0*/  LOP3.LUT P4, RZ, R18, 0x1, RZ, 0xc0, !PT ;  /* 0x0000000112ff7812 */ /* 0x008fe8000788c0ff */
[----:B------:R-:W-:Y:S09]  /*50c0*/  P2R R79, PR, RZ, 0x10 ;  /* 0x00000010ff4f7803 */ /* 0x000ff20000000000 */
[----:B------:R-:W-:Y:S02]  /*50d0*/  @P4 MOV R30, R16 ;  /* 0x00000010001e4202 */ /* 0x000fe40000000f00 */
[----:B------:R-:W-:Y:S01]  /*50e0*/  @P4 LOP3.LUT R29, R17, 0xffff, RZ, 0xc0, !PT ;  /* 0x0000ffff111d4812 */ /* 0x000fe200078ec0ff */
[----:B--2-4-:R-:W-:Y:S06]  /*50f0*/  @!P0 BRA `(.L_x_84) ;  /* 0x0000000000a48947 */ /* 0x014fec0003800000 */
[----:B------:R-:W-:Y:S01]  /*5100*/  IMAD.HI.U32 R0, R66, R25, RZ ;  /* 0x0000001942007227 */ /* 0x000fe200078e00ff */
[----:B------:R-:W-:Y:S02]  /*5110*/  ISETP.NE.AND P0, PT, R24, 0x1, PT ;  /* 0x000000011800780c */ /* 0x000fe40003f05270 */
[----:B------:R-:W-:Y:S01]  /*5120*/  ISETP.NE.AND P2, PT, R26, 0x1, PT ;  /* 0x000000011a00780c */ /* 0x000fe20003f45270 */
[----:B------:R-:W-:Y:S01]  /*5130*/  IMAD.HI.U32 R4, R67, R60, RZ ;  /* 0x0000003c43047227 */ /* 0x000fe200078e00ff */
[----:B------:R-:W-:Y:S02]  /*5140*/  SHF.R.U32.HI R0, RZ, R65, R0 ;  /* 0x00000041ff007219 */ /* 0x000fe40000011600 */
[----:B------:R-:W-:Y:S01]  /*5150*/  ISETP.NE.AND P3, PT, R28, 0x1, PT ;  /* 0x000000011c00780c */ /* 0x000fe20003f65270 */
[----:B------:R-:W-:Y:S01]  /*5160*/  IMAD.HI.U32 R6, R29, R25, RZ ;  /* 0x000000191d067227 */ /* 0x000fe200078e00ff */
[-C--:B------:R-:W-:Y:S02]  /*5170*/  SHF.R.U32.HI R4, RZ, R61.reuse, R4 ;  /* 0x0000003dff047219 */ /* 0x080fe40000011604 */
[----:B------:R-:W-:Y:S01]  /*5180*/  SEL R0, R66, R0, !P0 ;  /* 0x0000000042007207 */ /* 0x000fe20004000000 */
[----:B------:R-:W-:Y:S01]  /*5190*/  IMAD.HI.U32 R5, R30, R60, RZ ;  /* 0x0000003c1e057227 */ /* 0x000fe200078e00ff */
[----:B------:R-:W-:Y:S03]  /*51a0*/  SEL R4, R67, R4, !P3 ;  /* 0x0000000443047207 */ /* 0x000fe60005800000 */
[-C--:B------:R-:W-:Y:S01]  /*51b0*/  IMAD.HI.U32 R3, R0, R22.reuse, RZ ;  /* 0x0000001600037227 */ /* 0x080fe200078e00ff */
[----:B------:R-:W-:Y:S03]  /*51c0*/  SHF.R.U32.HI R5, RZ, R61, R5 ;  /* 0x0000003dff057219 */ /* 0x000fe60000011605 */
[----:B------:R-:W-:Y:S01]  /*51d0*/  IMAD.HI.U32 R2, R4, R22, RZ ;  /* 0x0000001604027227 */ /* 0x000fe200078e00ff */
[----:B------:R-:W-:Y:S02]  /*51e0*/  @P2 SHF.R.U32.HI R0, RZ, R23, R3 ;  /* 0x00000017ff002219 */ /* 0x000fe40000011603 */
[----:B------:R-:W-:Y:S02]  /*51f0*/  SHF.R.U32.HI R3, RZ, R65, R6 ;  /* 0x00000041ff037219 */ /* 0x000fe40000011606 */
[----:B------:R-:W-:Y:S01]  /*5200*/  @P2 SHF.R.U32.HI R4, RZ, R23, R2 ;  /* 0x00000017ff042219 */ /* 0x000fe20000011602 */
[----:B------:R-:W-:Y:S01]  /*5210*/  IMAD R0, R26, R0, RZ ;  /* 0x000000001a007224 */ /* 0x000fe200078e02ff */
[----:B------:R-:W-:Y:S02]  /*5220*/  SEL R3, R29, R3, !P0 ;  /* 0x000000031d037207 */ /* 0x000fe40004000000 */
[----:B------:R-:W-:Y:S01]  /*5230*/  SEL R2, R30, R5, !P3 ;  /* 0x000000051e027207 */ /* 0x000fe20005800000 */
[----:B------:R-:W-:Y:S01]  /*5240*/  IMAD R5, R26, R4, RZ ;  /* 0x000000041a057224 */ /* 0x000fe200078e02ff */
[C---:B------:R-:W-:Y:S01]  /*5250*/  ISETP.GE.AND P0, PT, R3.reuse, R0, PT ;  /* 0x000000000300720c */ /* 0x040fe20003f06270 */
[C---:B------:R-:W-:Y:S03]  /*5260*/  IMAD.HI.U32 R0, R3.reuse, R22, RZ ;  /* 0x0000001603007227 */ /* 0x040fe600078e00ff */
[C---:B------:R-:W-:Y:S02]  /*5270*/  ISETP.GE.OR P0, PT, R2.reuse, R5, P0 ;  /* 0x000000050200720c */ /* 0x040fe40000706670 */
[----:B------:R-:W-:Y:S04]  /*5280*/  SHF.R.U32.HI R0, RZ, R23, R0 ;  /* 0x00000017ff007219 */ /* 0x000fe80000011600 */
[C---:B------:R-:W-:Y:S05]  /*5290*/  SEL R6, R3.reuse, R0, !P2 ;  /* 0x0000000003067207 */ /* 0x040fea0005000000 */
        /* <DEDUP_REMOVED lines=14> */
[----:B------:R-:W-:Y:S07]  /*5380*/  IMAD R29, R3, R24, R29 ;  /* 0x00000018031d7224 */ /* 0x000fee00078e021d */
.L_x_84:
[----:B-1----:R-:W-:Y:S01]  /*5390*/  @!P1 ISETP.NE.AND P0, PT, R8, 0x1, PT ;  /* 0x000000010800980c */ /* 0x002fe20003f05270 */
[----:B------:R-:W-:Y:S01]  /*53a0*/  @!P1 IMAD.HI.U32 R2, R29, R9, RZ ;  /* 0x000000091d029227 */ /* 0x000fe200078e00ff */
[----:B------:R-:W-:Y:S01]  /*53b0*/  R2UR UR42, R15 ;  /* 0x000000000f2a72ca */ /* 0x000fe200000e0000 */
[----:B------:R-:W-:Y:S01]  /*53c0*/  BSSY.RECONVERGENT B6, `(.L_x_85) ;  /* 0x0000031000067945 */ /* 0x000fe20003800200 */
[----:B------:R-:W-:Y:S01]  /*53d0*/  R2UR UR41, R14 ;  /* 0x000000000e2972ca */ /* 0x000fe200000e0000 */
[C---:B------:R-:W-:Y:S01]  /*53e0*/  @!P1 IMAD.HI.U32 R0, R30.reuse, R10, RZ ;  /* 0x0000000a1e009227 */ /* 0x040fe200078e00ff */
[----:B------:R-:W-:Y:S02]  /*53f0*/  @!P1 SHF.R.U32.HI R2, RZ, R12, R2 ;  /* 0x0000000cff029219 */ /* 0x000fe40000011602 */
[----:B------:R-:W-:Y:S01]  /*5400*/  @!P1 ISETP.NE.AND P2, PT, R7, 0x1, PT ;  /* 0x000000010700980c */ /* 0x000fe20003f45270 */
[----:B------:R-:W-:Y:S01]  /*5410*/  VIADD R81, R81, 0x1 ;  /* 0x0000000151517836 */ /* 0x000fe20000000000 */
[----:B------:R-:W-:Y:S02]  /*5420*/  @!P1 SEL R2, R29, R2, !P0 ;  /* 0x000000021d029207 */ /* 0x000fe40004000000 */
[----:B------:R-:W-:Y:S02]  /*5430*/  @!P1 SHF.R.U32.HI R0, RZ, R11, R0 ;  /* 0x0000000bff009219 */ /* 0x000fe40000011600 */
[----:B------:R-:W-:Y:S01]  /*5440*/  LOP3.LUT P0, RZ, R69, 0x1b0, RZ, 0xc0, !PT ;  /* 0x000001b045ff7812 */ /* 0x000fe2000780c0ff */
[----:B------:R-:W-:Y:S01]  /*5450*/  USHF.L.U32 UR42, UR42, 0x7, URZ ;  /* 0x000000072a2a7899 */ /* 0x000fe200080006ff */
[----:B------:R-:W-:Y:S01]  /*5460*/  @!P1 SEL R3, R30, R0, !P2 ;  /* 0x000000001e039207 */ /* 0x000fe20005000000 */
[----:B------:R-:W-:Y:S01]  /*5470*/  USHF.L.U32 UR41, UR41, 0x6, URZ ;  /* 0x0000000629297899 */ /* 0x000fe200080006ff */
[----:B------:R-:W-:Y:S03]  /*5480*/  @P4 SHF.R.U32.HI R70, RZ, 0x10, R17 ;  /* 0x00000010ff464819 */ /* 0x000fe60000011611 */
[----:B------:R-:W-:Y:S02]  /*5490*/  @!P1 IMAD.IADD R0, R2, 0x1, -R3 ;  /* 0x0000000102009824 */ /* 0x000fe400078e0a03 */
[----:B------:R-:W-:Y:S02]  /*54a0*/  @!P1 IMAD.IADD R2, R3, 0x1, -R2 ;  /* 0x0000000103029824 */ /* 0x000fe400078e0a02 */
[----:B------:R-:W-:Y:S02]  /*54b0*/  @!P1 IMAD R30, R0, R7, R30 ;  /* 0x00000007001e9224 */ /* 0x000fe400078e021e */
[----:B------:R-:W-:Y:S01]  /*54c0*/  @!P1 IMAD R29, R2, R8, R29 ;  /* 0x00000008021d9224 */ /* 0x000fe200078e021d */
[----:B------:R-:W-:Y:S06]  /*54d0*/  @!P0 BRA `(.L_x_86) ;  /* 0x00000000007c8947 */ /* 0x000fec0003800000 */
[----:B------:R-:W1:Y:S01]  /*54e0*/  LDCU.64 UR8, c[0x4][0x80] ;  /* 0x01001000ff0877ac */ /* 0x000e620008000a00 */
[----:B------:R-:W-:Y:S01]  /*54f0*/  MOV R2, 0x0 ;  /* 0x0000000000027802 */ /* 0x000fe20000000f00 */
[----:B------:R-:W-:Y:S02]  /*5500*/  HFMA2 R12, -RZ, RZ, 0, 5.9604644775390625e-08 ;  /* 0x00000001ff0c7431 */ /* 0x000fe400000001ff */
[----:B------:R-:W-:Y:S01]  /*5510*/  IMAD.MOV.U32 R8, RZ, RZ, 0x70 ;  /* 0x00000070ff087424 */ /* 0x000fe200078e00ff */
[----:B------:R2:W3:Y:S01]  /*5520*/  LDC.64 R14, c[0x4][R2] ;  /* 0x01000000020e7b82 */ /* 0x0004e20000000a00 */
[----:B------:R-:W4:Y:S01]  /*5530*/  LDCU.64 UR6, c[0x4][0x88] ;  /* 0x01001100ff0677ac */ /* 0x000f220008000a00 */
[----:B------:R-:W-:Y:S01]  /*5540*/  IMAD.MOV.U32 R13, RZ, RZ, RZ ;  /* 0x000000ffff0d7224 */ /* 0x000fe200078e00ff */
[----:B------:R-:W2:Y:S01]  /*5550*/  LDCU.64 UR4, c[0x4][0x8] ;  /* 0x01000100ff0477ac */ /* 0x000ea20008000a00 */
[----:B-1----:R-:W-:Y:S01]  /*5560*/  MOV R5, UR9 ;  /* 0x0000000900057c02 */ /* 0x002fe20008000f00 */
[----:B------:R-:W-:Y:S01]  /*5570*/  IMAD.U32 R4, RZ, RZ, UR8 ;  /* 0x00000008ff047e24 */ /* 0x000fe2000f8e00ff */
[----:B----4-:R-:W-:Y:S01]  /*5580*/  MOV R7, UR7 ;  /* 0x0000000700077c02 */ /* 0x010fe20008000f00 */
[----:B------:R-:W-:Y:S01]  /*5590*/  IMAD.U32 R6, RZ, RZ, UR6 ;  /* 0x00000006ff067e24 */ /* 0x000fe2000f8e00ff */
[----:B--2---:R-:W-:Y:S01]  /*55a0*/  MOV R11, UR5 ;  /* 0x00000005000b7c02 */ /* 0x004fe20008000f00 */
[----:B------:R-:W-:Y:S02]  /*55b0*/  IMAD.U32 R10, RZ, RZ, UR4 ;  /* 0x00000004ff0a7e24 */ /* 0x000fe4000f8e00ff */
[----:B------:R-:W-:Y:S07]  /*55c0*/  LEPC R20, `(.L_x_87) ;  /* 0x000000001014794e */ /* 0x000fee0000000000 */
[----:B---3-5:R-:W-:Y:S05]  /*55d0*/  CALL.ABS.NOINC R14 ;  /* 0x000000000e007343 */ /* 0x028fea0003c00000 */
.L_x_87:
[----:B------:R-:W1:Y:S01]  /*55e0*/  LDCU.64 UR8, c[0x4][0x80] ;  /* 0x01001000ff0877ac */ /* 0x000e620008000a00 */
[----:B------:R-:W2:Y:S01]  /*55f0*/  LDC.64 R2, c[0x4][R2] ;  /* 0x0100000002027b82 */ /* 0x000ea20000000a00 */
[----:B------:R-:W-:Y:S02]  /*5600*/  HFMA2 R12, -RZ, RZ, 0, 5.9604644775390625e-08 ;  /* 0x00000001ff0c7431 */ /* 0x000fe400000001ff */
[----:B------:R-:W-:Y:S02]  /*5610*/  IMAD.MOV.U32 R8, RZ, RZ, 0x70 ;  /* 0x00000070ff087424 */ /* 0x000fe400078e00ff */
[----:B------:R-:W-:Y:S01]  /*5620*/  IMAD.MOV.U32 R13, RZ, RZ, RZ ;  /* 0x000000ffff0d7224 */ /* 0x000fe200078e00ff */
[----:B------:R-:W3:Y:S01]  /*5630*/  LDCU.64 UR6, c[0x4][0x88] ;  /* 0x01001100ff0677ac */ /* 0x000ee20008000a00 */
[----:B------:R-:W4:Y:S01]  /*5640*/  LDCU.64 UR4, c[0x4][0x8] ;  /* 0x01000100ff0477ac */ /* 0x000f220008000a00 */
[----:B-1----:R-:W-:Y:S02]  /*5650*/  MOV R4, UR8 ;  /* 0x0000000800047c02 */ /* 0x002fe40008000f00 */
[----:B------:R-:W-:Y:S02]  /*5660*/  MOV R5, UR9 ;  /* 0x0000000900057c02 */ /* 0x000fe40008000f00 */
[----:B---3--:R-:W-:Y:S01]  /*5670*/  MOV R7, UR7 ;  /* 0x0000000700077c02 */ /* 0x008fe20008000f00 */
[----:B------:R-:W-:Y:S01]  /*5680*/  IMAD.U32 R6, RZ, RZ, UR6 ;  /* 0x00000006ff067e24 */ /* 0x000fe2000f8e00ff */
[----:B----4-:R-:W-:Y:S01]  /*5690*/  MOV R11, UR5 ;  /* 0x00000005000b7c02 */ /* 0x010fe20008000f00 */
[----:B------:R-:W-:Y:S02]  /*56a0*/  IMAD.U32 R10, RZ, RZ, UR4 ;  /* 0x00000004ff0a7e24 */ /* 0x000fe4000f8e00ff */
[----:B------:R-:W-:Y:S07]  /*56b0*/  LEPC R20, `(.L_x_86) ;  /* 0x000000001014794e */ /* 0x000fee0000000000 */
[----:B--2---:R-:W-:Y:S05]  /*56c0*/  CALL.ABS.NOINC R2 ;  /* 0x0000000002007343 */ /* 0x004fea0003c00000 */
.L_x_86:
[----:B------:R-:W-:Y:S05]  /*56d0*/  BSYNC.RECONVERGENT B6 ;  /* 0x0000000000067941 */ /* 0x000fea0003800200 */
.L_x_85:
[----:B------:R-:W-:Y:S01]  /*56e0*/  ISETP.NE.U32.AND P4, PT, R58, RZ, PT ;  /* 0x000000ff3a00720c */ /* 0x000fe20003f85070 */
[----:B------:R-:W-:Y:S01]  /*56f0*/  UISETP.NE.AND UP2, UPT, UR50, URZ, UPT ;  /* 0x000000ff3200728c */ /* 0x000fe2000bf45270 */
[----:B------:R-:W-:Y:S01]  /*5700*/  ISETP.NE.U32.AND P2, PT, RZ, UR38, PT ;  /* 0x00000026ff007c0c */ /* 0x000fe2000bf45070 */
[----:B------:R-:W-:Y:S01]  /*5710*/  UISETP.NE.U32.AND UP1, UPT, UR44, URZ, UPT ;  /* 0x000000ff2c00728c */ /* 0x000fe2000bf25070 */
[----:B------:R-:W-:Y:S01]  /*5720*/  ISETP.NE.AND.EX P4, PT, R59, RZ, PT, P4 ;  /* 0x000000ff3b00720c */ /* 0x000fe20003f85340 */
[----:B------:R-:W-:Y:S01]  /*5730*/  UPLOP3.LUT UP0, UPT, UPT, UPT, UPT, 0x40, 0x4 ;  /* 0x000000000004789c */ /* 0x000fe20003f0e870 */
[----:B------:R-:W-:Y:S01]  /*5740*/  ISETP.NE.AND.EX P2, PT, RZ, UR39, PT, P2 ;  /* 0x00000027ff007c0c */ /* 0x000fe2000bf45320 */
[----:B------:R-:W-:Y:S01]  /*5750*/  UISETP.NE.AND.EX UP1, UPT, UR45, URZ, UPT, UP1 ;  /* 0x000000ff2d00728c */ /* 0x000fe2000bf25310 */
[----:B------:R-:W-:Y:S04]  /*5760*/  PLOP3.LUT P1, PT, PT, PT, UP2, 0x80, 0x8 ;  /* 0x000000000008781c */ /* 0x000fe80003f2f028 */
[----:B------:R-:W-:Y:S06]  /*5770*/  @UP2 UPLOP3.LUT UP0, UPT, UPT, UPT, UP1, 0x80, 0x8 ;  /* 0x000000000008289c */ /* 0x000fec0003f0f010 */
[----:B------:R-:W-:Y:S01]  /*5780*/  PLOP3.LUT P0, PT, PT, PT, UP0, 0x80, 0x8 ;  /* 0x000000000008781c */ /* 0x000fe20003f0f008 */
[----:B------:R-:W-:Y:S01]  /*5790*/  @!UPT UIADD3 URZ, UPT, UPT, URZ, URZ, URZ ;  /* 0x000000fffffff290 */ /* 0x000fe2000fffe0ff */
[----:B------:R-:W-:Y:S11]  /*57a0*/  BRA.U !UP1, `(.L_x_88) ;  /* 0x0000000109387547 */ /* 0x000ff6000b800000 */
[----:B------:R-:W-:Y:S01]  /*57b0*/  UISETP.NE.U32.AND UP0, UPT, UR38, URZ, UPT ;  /* 0x000000ff2600728c */ /* 0x000fe2000bf05070 */
[----:B------:R-:W-:Y:S02]  /*57c0*/  HFMA2 R0, -RZ, RZ, 0, 5.9604644775390625e-08 ;  /* 0x00000001ff007431 */ /* 0x000fe400000001ff */
[----:B------:R-:W-:Y:S01]  /*57d0*/  IMAD.MOV.U32 R64, RZ, RZ, 0x1 ;  /* 0x00000001ff407424 */ /* 0x000fe200078e00ff */
[----:B------:R-:W-:Y:S06]  /*57e0*/  UISETP.NE.AND.EX UP0, UPT, UR39, URZ, UPT, UP0 ;  /* 0x000000ff2700728c */ /* 0x000fec000bf05300 */
[----:B------:R-:W-:Y:S05]  /*57f0*/  PLOP3.LUT P3, PT, PT, PT, UP0, 0x80, 0x8 ;  /* 0x000000000008781c */ /* 0x000fea0003f6f008 */
[----:B------:R-:W1:Y:S01]  /*5800*/  @UP0 LDCU.64 UR6, c[0x0][0x888] ;  /* 0x00011100ff0607ac */ /* 0x000e620008000a00 */
[----:B------:R-:W-:Y:S07]  /*5810*/  @UP0 UIMAD UR4, UR36, UR44, URZ ;  /* 0x0000002c240402a4 */ /* 0x000fee000f8e02ff */
[----:B------:R-:W-:Y:S01]  /*5820*/  @!P3 PRMT R64, R0, 0x7610, R64 ;  /* 0x000076100040b816 */ /* 0x000fe20000000040 */
[----:B-1----:R-:W-:Y:S03]  /*5830*/  @UP0 UIMAD.WIDE UR6, UR4, 0x4, UR6 ;  /* 0x00000004040608a5 */ /* 0x002fe6000f8e0206 */
[----:B------:R-:W1:Y:S03]  /*5840*/  @!UP0 LDCU UR4, c[0x0][0x880] ;  /* 0x00011000ff0487ac */ /* 0x000e660008000800 */
[----:B------:R-:W-:Y:S01]  /*5850*/  IMAD.U32 R2, RZ, RZ, UR6 ;  /* 0x00000006ff027e24 */ /* 0x000fe2000f8e00ff */
[----:B------:R-:W-:Y:S05]  /*5860*/  MOV R3, UR7 ;  /* 0x0000000700037c02 */ /* 0x000fea0008000f00 */
[----:B-----5:R2:W5:Y:S02]  /*5870*/  @P3 LDG.E R35, desc[UR46][R2.64] ;  /* 0x0000002e02233981 */ /* 0x020564000c1e1900 */
[----:B-12---:R-:W-:Y:S02]  /*5880*/  @!P3 IMAD.U32 R35, RZ, RZ, UR4 ;  /* 0x00000004ff23be24 */ /* 0x006fe4000f8e00ff */
.L_x_88:
[----:B------:R-:W-:Y:S05]  /*5890*/  @!P4 BRA `(.L_x_89) ;  /* 0x000000000020c947 */ /* 0x000fea0003800000 */
[----:B------:R-:W-:Y:S04]  /*58a0*/  ISETP.NE.U32.AND P3, PT, R56, RZ, PT ;  /* 0x000000ff3800720c */ /* 0x000fe80003f65070 */
[----:B------:R-:W-:Y:S11]  /*58b0*/  ISETP.NE.AND.EX P3, PT, R57, RZ, PT, P3 ;  /* 0x000000ff3900720c */ /* 0x000ff60003f65330 */
[----:B------:R-:W-:Y:S02]  /*58c0*/  @!UPT UIADD3 URZ, UPT, UPT, URZ, URZ, URZ ;  /* 0x000000fffffff290 */ /* 0x000fe4000fffe0ff */
[----:B------:R-:W1:Y:S01]  /*58d0*/  @P3 LDC.64 R2, c[0x0][0x8a8] ;  /* 0x00022a00ff023b82 */ /* 0x000e620000000a00 */
[----:B------:R-:W-:Y:S04]  /*58e0*/  @P3 IMAD R0, R58, UR36, RZ ;  /* 0x000000243a003c24 */ /* 0x000fe8000f8e02ff */
[----:B-1----:R-:W-:Y:S05]  /*58f0*/  @P3 IMAD.WIDE R2, R0, 0x4, R2 ;  /* 0x0000000400023825 */ /* 0x002fea00078e0202 */
[----:B-----5:R1:W5:Y:S02]  /*5900*/  @P3 LDG.E R33, desc[UR46][R2.64] ;  /* 0x0000002e02213981 */ /* 0x020364000c1e1900 */
[----:B-1----:R-:W2:Y:S02]  /*5910*/  @!P3 LDC R33, c[0x0][0x8a0] ;  /* 0x00022800ff21bb82 */ /* 0x002ea40000000800 */
.L_x_89:
[----:B-----5:R-:W-:Y:S01]  /*5920*/  FSETP.NEU.AND P3, PT, R35, RZ, PT ;  /* 0x000000ff2300720b */ /* 0x020fe20003f6d000 */
[----:B------:R-:W-:Y:S01]  /*5930*/  BSSY B1, `(.L_x_90) ;  /* 0x0000039000017945 */ /* 0x000fe20003800000 */
[----:B------:R-:W-:Y:S01]  /*5940*/  SEL R3, RZ, 0xffffffff, P2 ;  /* 0xffffffffff037807 */ /* 0x000fe20001000000 */
[----:B------:R-:W-:Y:S01]  /*5950*/  IMAD.MOV.U32 R86, RZ, RZ, 0x1 ;  /* 0x00000001ff567424 */ /* 0x000fe200078e00ff */
[----:B------:R-:W-:Y:S01]  /*5960*/  @P1 LOP3.LUT P2, RZ, R64, 0xff, RZ, 0xc0, !PT ;  /* 0x000000ff40ff1812 */ /* 0x000fe2000784c0ff */
[----:B------:R-:W-:Y:S01]  /*5970*/  IMAD R34, R31, 0x40, R32 ;  /* 0x000000401f227824 */ /* 0x000fe200078e0220 */
[----:B------:R-:W-:Y:S01]  /*5980*/  @P1 SEL R0, RZ, 0xffffffff, P3 ;  /* 0xffffffffff001807 */ /* 0x000fe20001800000 */
[----:B------:R-:W-:Y:S01]  /*5990*/  IMAD R82, R77, -0x10, R75 ;  /* 0xfffffff04d527824 */ /* 0x000fe200078e024b */
[----:B------:R-:W-:Y:S01]  /*59a0*/  LOP3.LUT R73, R73, 0x1, RZ, 0x3c, !PT ;  /* 0x0000000149497812 */ /* 0x000fe200078e3cff */
[----:B------:R-:W-:Y:S01]  /*59b0*/  IMAD.MOV.U32 R85, RZ, RZ, RZ ;  /* 0x000000ffff557224 */ /* 0x000fe200078e00ff */
[----:B------:R-:W-:Y:S02]  /*59c0*/  @P0 SEL R0, R3, R0, !P2 ;  /* 0x0000000003000207 */ /* 0x000fe40005000000 */
[----:B------:R-:W-:Y:S02]  /*59d0*/  CS2R R54, SRZ ;  /* 0x0000000000367805 */ /* 0x000fe4000001ff00 */
[----:B------:R-:W-:Y:S02]  /*59e0*/  LEA R84, R31, UR48, 0x3 ;  /* 0x000000301f547c11 */ /* 0x000fe4000f8e18ff */
[----:B------:R-:W-:Y:S02]  /*59f0*/  CS2R R52, SRZ ;  /* 0x0000000000347805 */ /* 0x000fe4000001ff00 */
[----:B------:R-:W-:Y:S02]  /*5a00*/  @P1 LOP3.LUT R0, R0, 0x1, RZ, 0xc0, !PT ;  /* 0x0000000100001812 */ /* 0x000fe400078ec0ff */
[----:B------:R-:W-:Y:S02]  /*5a10*/  CS2R R50, SRZ ;  /* 0x0000000000327805 */ /* 0x000fe4000001ff00 */
[----:B------:R-:W-:Y:S02]  /*5a20*/  PLOP3.LUT P2, PT, PT, PT, UP1, 0x80, 0x8 ;  /* 0x000000000008781c */ /* 0x000fe40003f4f018 */
[----:B------:R-:W-:Y:S02]  /*5a30*/  CS2R R48, SRZ ;  /* 0x0000000000307805 */ /* 0x000fe4000001ff00 */
[----:B------:R-:W-:Y:S02]  /*5a40*/  ISETP.NE.U32.OR P5, PT, R0, 0x1, !P1 ;  /* 0x000000010000780c */ /* 0x000fe40004fa5470 */
[----:B------:R-:W-:Y:S02]  /*5a50*/  CS2R R46, SRZ ;  /* 0x00000000002e7805 */ /* 0x000fe4000001ff00 */
[----:B------:R-:W-:Y:S02]  /*5a60*/  LOP3.LUT P4, R80, R64, 0xff, RZ, 0xc0, !PT ;  /* 0x000000ff40507812 */ /* 0x000fe4000788c0ff */
[----:B------:R-:W-:Y:S02]  /*5a70*/  CS2R R44, SRZ ;  /* 0x00000000002c7805 */ /* 0x000fe4000001ff00 */
[----:B------:R-:W-:Y:S02]  /*5a80*/  SEL R2, RZ, 0xffffffff, P3 ;  /* 0xffffffffff027807 */ /* 0x000fe40001800000 */
[----:B------:R-:W-:Y:S02]  /*5a90*/  CS2R R42, SRZ ;  /* 0x00000000002a7805 */ /* 0x000fe4000001ff00 */
[----:B------:R-:W-:Y:S02]  /*5aa0*/  P2R R83, PR, RZ, 0x20 ;  /* 0x00000020ff537803 */ /* 0x000fe40000000000 */
[----:B------:R-:W-:Y:S02]  /*5ab0*/  CS2R R40, SRZ ;  /* 0x0000000000287805 */ /* 0x000fe4000001ff00 */
[----:B------:R-:W-:Y:S02]  /*5ac0*/  @P2 SEL R2, R3, R2, !P4 ;  /* 0x0000000203022207 */ /* 0x000fe40006000000 */
[----:B------:R-:W-:Y:S02]  /*5ad0*/  @P5 SHF.L.U32 R0, R73, 0x1f, RZ ;  /* 0x0000001f49005819 */ /* 0x000fe400000006ff */
[----:B------:R-:W-:Y:S02]  /*5ae0*/  LOP3.LUT R2, R2, 0x1, RZ, 0xc0, !PT ;  /* 0x0000000102027812 */ /* 0x000fe400078ec0ff */
[----:B------:R1:W3:Y:S02]  /*5af0*/  @P5 SYNCS.PHASECHK.TRANS64.TRYWAIT P1, [UR48+0x40], R0 ;  /* 0x00004000ff0055a7 */ /* 0x0002e40008021130 */
[----:B------:R-:W-:Y:S04]  /*5b00*/  ISETP.NE.U32.AND P2, PT, R2, 0x1, PT ;  /* 0x000000010200780c */ /* 0x000fe80003f45070 */
[----:B------:R-:W-:Y:S02]  /*5b10*/  P2R R87, PR, RZ, 0x4 ;  /* 0x00000004ff577803 */ /* 0x000fe40000000000 */
[----:B-1----:R-:W-:Y:S04]  /*5b20*/  SHF.L.U32 R0, R72, 0x1f, RZ ;  /* 0x0000001f48007819 */ /* 0x002fe800000006ff */
[----:B------:R1:W4:Y:S01]  /*5b30*/  SYNCS.PHASECHK.TRANS64.TRYWAIT P0, [R84+URZ+0xb0], R0 ;  /* 0x0000b000540075a7 */ /* 0x00032200080011ff */
[----:B---3--:R-:W-:Y:S01]  /*5b40*/  @P5 SEL R86, RZ, 0x1, !P1 ;  /* 0x00000001ff565807 */ /* 0x008fe20004800000 */
[----:B-1----:R-:W-:Y:S06]  /*5b50*/  @!P5 BRA `(.L_x_91) ;  /* 0x000000000058d947 */ /* 0x002fec0003800000 */
[----:B------:R-:W-:Y:S01]  /*5b60*/  IMAD.MOV.U32 R54, RZ, RZ, RZ ;  /* 0x000000ffff367224 */ /* 0x000fe200078e00ff */
[----:B------:R-:W-:Y:S01]  /*5b70*/  ISETP.NE.AND P1, PT, R86, RZ, PT ;  /* 0x000000ff5600720c */ /* 0x000fe20003f25270 */
[----:B------:R-:W-:Y:S01]  /*5b80*/  BSSY B0, `(.L_x_92) ;  /* 0x000000c000007945 */ /* 0x000fe20003800000 */
[----:B------:R-:W-:Y:S02]  /*5b90*/  CS2R R42, SRZ ;  /* 0x00000000002a7805 */ /* 0x000fe4000001ff00 */
[----:B------:R-:W-:Y:S02]  /*5ba0*/  CS2R R40, SRZ ;  /* 0x0000000000287805 */ /* 0x000fe4000001ff00 */
[----:B------:R-:W-:Y:S02]  /*5bb0*/  CS2R R46, SRZ ;  /* 0x00000000002e7805 */ /* 0x000fe4000001ff00 */
[----:B------:R-:W-:Y:S02]  /*5bc0*/  CS2R R44, SRZ ;  /* 0x00000000002c7805 */ /* 0x000fe4000001ff00 */
[----:B------:R-:W-:Y:S02]  /*5bd0*/  CS2R R50, SRZ ;  /* 0x0000000000327805 */ /* 0x000fe4000001ff00 */
[----:B------:R-:W-:Y:S02]  /*5be0*/  CS2R R48, SRZ ;  /* 0x0000000000307805 */ /* 0x000fe4000001ff00 */
[----:B------:R-:W-:Y:S01]  /*5bf0*/  CS2R R52, SRZ ;  /* 0x0000000000347805 */ /* 0x000fe2000001ff00 */
[----:B------:R-:W-:Y:S06]  /*5c00*/  @P1 BRA `(.L_x_93) ;  /* 0x00000000000c1947 */ /* 0x000fec0003800000 */
[----:B------:R-:W-:Y:S04]  /*5c10*/  SHF.L.U32 R3, R73, 0x1f, RZ ;  /* 0x0000001f49037819 */ /* 0x000fe800000006ff */
[----:B------:R-:W1:Y:S02]  /*5c20*/  SYNCS.PHASECHK.TRANS64.TRYWAIT P1, [UR48+0x40], R3 ;  /* 0x00004003ff0075a7 */ /* 0x000e640008021130 */
[----:B-1----:R-:W-:Y:S05]  /*5c30*/  @!P1 BRA `(.L_x_94) ;  /* 0x0000002800649947 */ /* 0x002fea0003800000 */
.L_x_93:
[----:B------:R-:W-:Y:S05]  /*5c40*/  BSYNC B0 ;  /* 0x0000000000007941 */ /* 0x000fea0003800000 */
.L_x_92:
[----:B------:R-:W-:Y:S01]  /*5c50*/  ISETP.NE.AND P1, PT, R87, RZ, PT ;  /* 0x000000ff5700720c */ /* 0x000fe20003f25270 */
[----:B------:R-:W-:Y:S11]  /*5c60*/  HFMA2 R85, -RZ, RZ, 0, 5.9604644775390625e-08 ;  /* 0x00000001ff557431 */ /* 0x000ff600000001ff */
[----:B------:R-:W-:Y:S01]  /*5c70*/  @!UPT UIADD3 URZ, UPT, UPT, URZ, URZ, URZ ;  /* 0x000000fffffff290 */ /* 0x000fe2000fffe0ff */
[----:B------:R3:W1:Y:S04]  /*5c80*/  @P1 LDS.128 R40, [R76] ;  /* 0x000000004c281984 */ /* 0x0006680000000c00 */
[----:B------:R3:W1:Y:S04]  /*5c90*/  @P1 LDS.128 R44, [R75+0x10] ;  /* 0x000010004b2c1984 */ /* 0x0006680000000c00 */
[----:B------:R3:W1:Y:S04]  /*5ca0*/  @P1 LDS.128 R48, [R74+0x20] ;  /* 0x000020004a301984 */ /* 0x0006680000000c00 */
[----:B------:R3:W1:Y:S02]  /*5cb0*/  @P1 LDS.128 R52, [R82+0x30] ;  /* 0x0000300052341984 */ /* 0x0006640000000c00 */
.L_x_91:
[----:B------:R-:W-:Y:S05]  /*5cc0*/  BSYNC B1 ;  /* 0x0000000000017941 */ /* 0x000fea0003800000 */
.L_x_90:
[----:B-1----:R-:W-:Y:S04]  /*5cd0*/  SHF.R.U32.HI R2, RZ, 0x15, R34 ;  /* 0x00000015ff027819 */ /* 0x002fe80000011622 */
[----:B------:R-:W-:Y:S01]  /*5ce0*/  LOP3.LUT P1, RZ, R2, 0x3, R68, 0x48, !PT ;  /* 0x0000000302ff7812 */ /* 0x000fe20007824844 */
[----:B------:R-:W-:Y:S01]  /*5cf0*/  @!UPT UIADD3 URZ, UPT, UPT, URZ, URZ, URZ ;  /* 0x000000fffffff290 */ /* 0x000fe2000fffe0ff */
[----:B----4-:R-:W-:Y:S11]  /*5d00*/  @P0 BRA `(.L_x_95) ;  /* 0x0000000000080947 */ /* 0x010ff60003800000 */
[----:B------:R-:W1:Y:S02]  /*5d10*/  SYNCS.PHASECHK.TRANS64.TRYWAIT P0, [R84+URZ+0xb0], R0 ;  /* 0x0000b000540075a7 */ /* 0x000e6400080011ff */
[----:B-1----:R-:W-:Y:S05]  /*5d20*/  @!P0 BRA `(.L_x_96) ;  /* 0x0000002800408947 */ /* 0x002fea0003800000 */
.L_x_95:
[----:B------:R-:W-:Y:S05]  /*5d30*/  @!P1 BRA `(.L_x_97) ;  /* 0x0000000000409947 */ /* 0x000fea0003800000 */
[----:B------:R-:W4:Y:S01]  /*5d40*/  LDCU.64 UR8, c[0x4][0x70] ;  /* 0x01000e00ff0877ac */ /* 0x000f220008000a00 */
[----:B------:R-:W-:Y:S01]  /*5d50*/  MOV R3, 0x0 ;  /* 0x0000000000037802 */ /* 0x000fe20000000f00 */
[----:B------:R-:W-:Y:S02]  /*5d60*/  HFMA2 R12, -RZ, RZ, 0, 5.9604644775390625e-08 ;  /* 0x00000001ff0c7431 */ /* 0x000fe400000001ff */
[----:B------:R-:W-:Y:S02]  /*5d70*/  IMAD.MOV.U32 R8, RZ, RZ, 0x192 ;  /* 0x00000192ff087424 */ /* 0x000fe400078e00ff */
[----:B------:R-:W-:Y:S01]  /*5d80*/  IMAD.MOV.U32 R13, RZ, RZ, RZ ;  /* 0x000000ffff0d7224 */ /* 0x000fe200078e00ff */
[----:B------:R-:W5:Y:S01]  /*5d90*/  LDCU.64 UR6, c[0x4][0x78] ;  /* 0x01000f00ff0677ac */ /* 0x000f620008000a00 */
[----:B------:R-:W1:Y:S01]  /*5da0*/  LDC.64 R2, c[0x4][R3] ;  /* 0x0100000003027b82 */ /* 0x000e620000000a00 */
[----:B------:R-:W2:Y:S01]  /*5db0*/  LDCU.64 UR4, c[0x4][0x10] ;  /* 0x01000200ff0477ac */ /* 0x000ea20008000a00 */
[----:B----4-:R-:W-:Y:S01]  /*5dc0*/  MOV R5, UR9 ;  /* 0x0000000900057c02 */ /* 0x010fe20008000f00 */
[----:B------:R-:W-:Y:S01]  /*5dd0*/  IMAD.U32 R4, RZ, RZ, UR8 ;  /* 0x00000008ff047e24 */ /* 0x000fe2000f8e00ff */
[----:B-----5:R-:W-:Y:S01]  /*5de0*/  MOV R7, UR7 ;  /* 0x0000000700077c02 */ /* 0x020fe20008000f00 */
[----:B------:R-:W-:Y:S01]  /*5df0*/  IMAD.U32 R6, RZ, RZ, UR6 ;  /* 0x00000006ff067e24 */ /* 0x000fe2000f8e00ff */
[----:B--2---:R-:W-:Y:S01]  /*5e00*/  MOV R11, UR5 ;  /* 0x00000005000b7c02 */ /* 0x004fe20008000f00 */
[----:B------:R-:W-:Y:S02]  /*5e10*/  IMAD.U32 R10, RZ, RZ, UR4 ;  /* 0x00000004ff0a7e24 */ /* 0x000fe4000f8e00ff */
[----:B------:R-:W-:Y:S07]  /*5e20*/  LEPC R20, `(.L_x_97) ;  /* 0x000000001014794e */ /* 0x000fee0000000000 */
[----:B-1-3--:R-:W-:Y:S05]  /*5e30*/  CALL.ABS.NOINC R2 ;  /* 0x0000000002007343 */ /* 0x00afea0003c00000 */
.L_x_97:
[----:B------:R-:W-:Y:S05]  /*5e40*/  WARPSYNC.ALL ;  /* 0x0000000000007948 */ /* 0x000fea0003800000 */
[----:B------:R-:W-:Y:S01]  /*5e50*/  R2UR UR4, R34 ;  /* 0x00000000220472ca */ /* 0x000fe200000e0000 */
[----:B------:R-:W-:Y:S01]  /*5e60*/  BSSY.RECONVERGENT B0, `(.L_x_98) ;  /* 0x0000039000007945 */ /* 0x000fe20003800200 */
[----:B------:R-:W-:Y:S11]  /*5e70*/  ISETP.NE.AND P0, PT, R78, RZ, PT ;  /* 0x000000ff4e00720c */ /* 0x000ff60003f05270 */
[----:B------:R-:W1:Y:S02]  /*5e80*/  LDTM.x16 R4, tmem[UR4] ;  /* 0x00000004000479ee */ /* 0x000e640008240000 */
[C---:B-12---:R-:W-:Y:S01]  /*5e90*/  FMUL R0, R33.reuse, R4 ;  /* 0x0000000421007220 */ /* 0x046fe20000400000 */
[C---:B------:R-:W-:Y:S01]  /*5ea0*/  FMUL R2, R33.reuse, R5 ;  /* 0x0000000521027220 */ /* 0x040fe20000400000 */
[C---:B------:R-:W-:Y:S01]  /*5eb0*/  FMUL R3, R33.reuse, R6 ;  /* 0x0000000621037220 */ /* 0x040fe20000400000 */
[----:B------:R-:W-:Y:S01]  /*5ec0*/  FMUL R7, R33, R7 ;  /* 0x0000000721077220 */ /* 0x000fe20000400000 */
[----:B------:R-:W-:Y:S01]  /*5ed0*/  FFMA R36, R35, R40, R0 ;  /* 0x0000002823247223 */ /* 0x000fe20000000000 */
        /* <DEDUP_REMOVED lines=10> */
[----:B------:R1:W-:Y:S01]  /*5f80*/  STS.128 [R76], R36 ;  /* 0x000000244c007388 */ /* 0x0003e20000000c00 */
        /* <DEDUP_REMOVED lines=8> */
[----:B------:R1:W-:Y:S01]  /*6010*/  STS.128 [R75+0x10], R4 ;  /* 0x000010044b007388 */ /* 0x0003e20000000c00 */
[----:B------:R-:W-:Y:S01]  /*6020*/  FMUL R13, R33, R17 ;  /* 0x00000011210d7220 */ /* 0x000fe20000400000 */
[----:B------:R-:W-:Y:S01]  /*6030*/  FFMA R10, R35, R50, R10 ;  /* 0x00000032230a7223 */ /* 0x000fe2000000000a */
[----:B------:R-:W-:Y:S01]  /*6040*/  FMUL R14, R33, R18 ;  /* 0x00000012210e7220 */ /* 0x000fe20000400000 */
[----:B------:R-:W-:Y:S01]  /*6050*/  FFMA R11, R35, R51, R15 ;  /* 0x00000033230b7223 */ /* 0x000fe2000000000f */
[----:B------:R-:W-:Y:S01]  /*6060*/  FMUL R19, R33, R19 ;  /* 0x0000001321137220 */ /* 0x000fe20000400000 */
[C---:B------:R-:W-:Y:S01]  /*6070*/  FFMA R12, R35.reuse, R52, R12 ;  /* 0x00000034230c7223 */ /* 0x040fe2000000000c */
[C---:B------:R-:W-:Y:S01]  /*6080*/  FFMA R13, R35.reuse, R53, R13 ;  /* 0x00000035230d7223 */ /* 0x040fe2000000000d */
[C---:B------:R-:W-:Y:S01]  /*6090*/  FFMA R14, R35.reuse, R54, R14 ;  /* 0x00000036230e7223 */ /* 0x040fe2000000000e */
[----:B------:R1:W-:Y:S01]  /*60a0*/  STS.128 [R74+0x20], R8 ;  /* 0x000020084a007388 */ /* 0x0003e20000000c00 */
[----:B------:R-:W-:Y:S05]  /*60b0*/  FFMA R15, R35, R55, R19 ;  /* 0x00000037230f7223 */ /* 0x000fea0000000013 */
[----:B------:R1:W-:Y:S01]  /*60c0*/  STS.128 [R82+0x30], R12 ;  /* 0x0000300c52007388 */ /* 0x0003e20000000c00 */
[----:B------:R-:W-:Y:S01]  /*60d0*/  @!PT LDS RZ, [RZ] ;  /* 0x00000000fffff984 */ /* 0x000fe20000000800 */
[----:B------:R-:W-:Y:S01]  /*60e0*/  @!PT LDS RZ, [RZ] ;  /* 0x00000000fffff984 */ /* 0x000fe20000000800 */
[----:B------:R-:W-:Y:S01]  /*60f0*/  @!PT LDS RZ, [RZ] ;  /* 0x00000000fffff984 */ /* 0x000fe20000000800 */
[----:B------:R-:W-:Y:S01]  /*6100*/  @!PT LDS RZ, [RZ] ;  /* 0x00000000fffff984 */ /* 0x000fe20000000800 */
[----:B------:R2:W-:Y:S06]  /*6110*/  MEMBAR.ALL.CTA ;  /* 0x0000000000007992 */ /* 0x0005ec0000008000 */
[----:B--2---:R-:W2:Y:S02]  /*6120*/  FENCE.VIEW.ASYNC.S ;  /* 0x00000000000073c6 */ /* 0x004ea40000000000 */
[----:B--2---:R-:W-:Y:S06]  /*6130*/  BAR.SYNC.DEFER_BLOCKING 0x1, 0x80 ;  /* 0x0042000000007b1d */ /* 0x004fec0000010000 */
[----:B------:R-:W-:Y:S05]  /*6140*/  @P0 BRA `(.L_x_99) ;  /* 0x0000000000280947 */ /* 0x000fea0003800000 */
[----:B------:R-:W-:Y:S02]  /*6150*/  UIADD3 UR4, UPT, UPT, UR48, 0x200, URZ ;  /* 0x0000020030047890 */ /* 0x000fe4000fffe0ff */
[----:B------:R-:W-:Y:S01]  /*6160*/  UIADD3 UR6, UP0, UPT, UR52, 0x680, URZ ;  /* 0x0000068034067890 */ /* 0x000fe2000ff1e0ff */
[----:B------:R-:W-:Y:S03]  /*6170*/  UMOV UR43, UR36 ;  /* 0x00000024002b7c82 */ /* 0x000fe60008000000 */
[----:B------:R-:W-:Y:S01]  /*6180*/  MOV R69, UR4 ;  /* 0x0000000400457c02 */ /* 0x000fe20008000f00 */
[----:B------:R-:W-:Y:S03]  /*6190*/  UIADD3.X UR7, UPT, UPT, URZ, UR53, URZ, UP0, !UPT ;  /* 0x00000035ff077290 */ /* 0x000fe600087fe4ff */
[----:B------:R-:W-:Y:S11]  /*61a0*/  R2UR UR40, R69 ;  /* 0x00000000452872ca */ /* 0x000ff600000e0000 */
[----:B------:R-:W-:Y:S02]  /*61b0*/  @!UPT UIADD3 URZ, UPT, UPT, URZ, URZ, URZ ;  /* 0x000000fffffff290 */ /* 0x000fe4000fffe0ff */
[----:B------:R2:W-:Y:S01]  /*61c0*/  UTMASTG.3D [UR40], [UR6] ;  /* 0x00000028060073b5 */ /* 0x0005e20008010000 */
[----:B------:R0:W-:Y:S01]  /*61d0*/  UTMACMDFLUSH ;  /* 0x00000000000079b7 */ /* 0x0001e20000000000 */
[----:B--2---:R-:W-:Y:S04]  /*61e0*/  DEPBAR.LE SB0, 0x1 ;  /* 0x000080400000791a */ /* 0x004fe80000000000 */
.L_x_99:
[----:B------:R-:W-:Y:S05]  /*61f0*/  BSYNC.RECONVERGENT B0 ;  /* 0x0000000000007941 */ /* 0x000fea0003800200 */
.L_x_98:
[----:B------:R-:W-:Y:S01]  /*6200*/  BAR.SYNC.DEFER_BLOCKING 0x1, 0x80 ;  /* 0x0042000000007b1d */ /* 0x000fe20000010000 */
[----:B------:R-:W-:Y:S01]  /*6210*/  ISETP.NE.AND P1, PT, R83, RZ, PT ;  /* 0x000000ff5300720c */ /* 0x000fe20003f25270 */
[----:B------:R-:W-:Y:S01]  /*6220*/  UISETP.NE.AND UP0, UPT, UR49, URZ, UPT ;  /* 0x000000ff3100728c */ /* 0x000fe2000bf05270 */
[----:B------:R-:W-:Y:S11]  /*6230*/  LEA R2, R85, UR48, 0x3 ;  /* 0x0000003055027c11 */ /* 0x000ff6000f8e18ff */
[----:B------:R-:W-:Y:S01]  /*6240*/  @P1 SHF.L.U32 R3, R73, 0x1f, RZ ;  /* 0x0000001f49031819 */ /* 0x000fe200000006ff */
[----:B------:R-:W-:Y:S06]  /*6250*/  BRA.U !UP0, `(.L_x_100) ;  /* 0x0000000108247547 */ /* 0x000fec000b800000 */
[----:B-1----:R-:W-:Y:S01]  /*6260*/  IMAD.U32 R4, RZ, RZ, UR51 ;  /* 0x00000033ff047e24 */ /* 0x002fe2000f8e00ff */
[----:B------:R-:W-:Y:S01]  /*6270*/  MOV R0, UR37 ;  /* 0x0000002500007c02 */ /* 0x000fe20008000f00 */
[----:B------:R-:W-:Y:S03]  /*6280*/  UIADD3 UR51, UPT, UPT, UR51, 0x1, URZ ;  /* 0x0000000133337890 */ /* 0x000fe6000fffe0ff */
[----:B------:R-:W-:Y:S01]  /*6290*/  @P1 LEA R4, R4, UR48, 0x3 ;  /* 0x0000003004041c11 */ /* 0x000fe2000f8e18ff */
[----:B------:R-:W-:Y:S04]  /*62a0*/  UISETP.NE.AND UP0, UPT, UR51, 0x4, UPT ;  /* 0x000000043300788c */ /* 0x000fe8000bf05270 */
[----:B------:R-:W-:Y:S01]  /*62b0*/  @P1 VIADD R4, R4, 0x60 ;  /* 0x0000006004041836 */ /* 0x000fe20000000000 */
[----:B------:R-:W-:Y:S04]  /*62c0*/  USEL UR51, UR51, URZ, UP0 ;  /* 0x000000ff33337287 */ /* 0x000fe80008000000 */
[----:B------:R-:W-:Y:S04]  /*62d0*/  @P1 PRMT R0, R0, 0x654, R4 ;  /* 0x0000065400001816 */ /* 0x000fe80000000004 */
[----:B------:R2:W-:Y:S04]  /*62e0*/  @P1 SYNCS.ARRIVE.TRANS64.RED.A1T0 RZ, [R0+URZ], RZ ;  /* 0x000000ff00ff19a7 */ /* 0x0005e800081004ff */
.L_x_100:
[----:B------:R-:W4:Y:S01]  /*62f0*/  @P1 SYNCS.PHASECHK.TRANS64.TRYWAIT P0, [R2+URZ+0x40], R3 ;  /* 0x00004003020015a7 */ /* 0x000f2200080011ff */
[----:B------:R-:W-:Y:S01]  /*6300*/  BSSY B1, `(.L_x_101) ;  /* 0x0000016000017945 */ /* 0x000fe20003800000 */
[----:B----4-:R-:W-:Y:S03]  /*6310*/  @P1 SEL R86, RZ, 0x1, !P0 ;  /* 0x00000001ff561807 */ /* 0x010fe60004000000 */
[----:B------:R-:W-:Y:S05]  /*6320*/  @!P1 BRA `(.L_x_102) ;  /* 0x00000000004c9947 */ /* 0x000fea0003800000 */
[----:B------:R-:W-:Y:S01]  /*6330*/  ISETP.NE.AND P0, PT, R86, RZ, PT ;  /* 0x000000ff5600720c */ /* 0x000fe20003f05270 */
[----:B------:R-:W-:Y:S01]  /*6340*/  BSSY B0, `(.L_x_103) ;  /* 0x000000b000007945 */ /* 0x000fe20003800000 */
[----:B------:R-:W-:Y:S11]  /*6350*/  ISETP.NE.AND P1, PT, R87, RZ, PT ;  /* 0x000000ff5700720c */ /* 0x000ff60003f25270 */
[----:B------:R-:W-:Y:S02]  /*6360*/  @!UPT UIADD3 URZ, UPT, UPT, URZ, URZ, URZ ;  /* 0x000000fffffff290 */ /* 0x000fe4000fffe0ff */
[C---:B-1----:R-:W-:Y:S01]  /*6370*/  @P1 IMAD R6, R85.reuse, 0x2000, R76 ;  /* 0x0000200055061824 */ /* 0x042fe200078e024c */
[C---:B------:R-:W-:Y:S01]  /*6380*/  @P1 LEA R4, R85.reuse, R74, 0xd ;  /* 0x0000004a55041211 */ /* 0x040fe200078e68ff */
[C---:B------:R-:W-:Y:S02]  /*6390*/  @P1 IMAD R5, R85.reuse, 0x2000, R75 ;  /* 0x0000200055051824 */ /* 0x040fe400078e024b */
[----:B------:R-:W-:Y:S01]  /*63a0*/  @P1 IMAD R3, R85, 0x2000, R82 ;  /* 0x0000200055031824 */ /* 0x000fe200078e0252 */
[----:B------:R-:W-:Y:S06]  /*63b0*/  @P0 BRA `(.L_x_104) ;  /* 0x00000000000c0947 */ /* 0x000fec0003800000 */
[----:B--2---:R-:W-:Y:S04]  /*63c0*/  SHF.L.U32 R0, R73, 0x1f, RZ ;  /* 0x0000001f49007819 */ /* 0x004fe800000006ff */
[----:B------:R-:W1:Y:S02]  /*63d0*/  SYNCS.PHASECHK.TRANS64.TRYWAIT P0, [R2+URZ+0x40], R0 ;  /* 0x00004000020075a7 */ /* 0x000e6400080011ff */
[----:B-1----:R-:W-:Y:S05]  /*63e0*/  @!P0 BRA `(.L_x_105) ;  /* 0x0000002000a48947 */ /* 0x002fea0003800000 */
.L_x_104:
[----:B------:R-:W-:Y:S05]  /*63f0*/  BSYNC B0 ;  /* 0x0000000000007941 */ /* 0x000fea0003800000 */
.L_x_103:
[----:B------:R-:W-:Y:S02]  /*6400*/  ISETP.NE.AND P0, PT, R87, RZ, PT ;  /* 0x000000ff5700720c */ /* 0x000fe40003f05270 */
[----:B------:R-:W-:Y:S11]  /*6410*/  IADD3 R85, PT, PT, R85, 0x1, RZ ;  /* 0x0000000155557810 */ /* 0x000ff60007ffe0ff */
[----:B------:R4:W1:Y:S04]  /*6420*/  @P0 LDS.128 R40, [R6] ;  /* 0x0000000006280984 */ /* 0x0008680000000c00 */
[----:B------:R4:W1:Y:S04]  /*6430*/  @P0 LDS.128 R44, [R5+0x10] ;  /* 0x00001000052c0984 */ /* 0x0008680000000c00 */
[----:B------:R4:W1:Y:S04]  /*6440*/  @P0 LDS.128 R48, [R4+0x20] ;  /* 0x0000200004300984 */ /* 0x0008680000000c00 */
[----:B------:R4:W1:Y:S02]  /*6450*/  @P0 LDS.128 R52, [R3+0x30] ;  /* 0x0000300003340984 */ /* 0x0008640000000c00 */
.L_x_102:
[----:B------:R-:W-:Y:S05]  /*6460*/  BSYNC B1 ;  /* 0x0000000000017941 */ /* 0x000fea0003800000 */
.L_x_101:
[----:B-12---:R-:W-:Y:S05]  /*6470*/  VIADD R0, R34, 0x10 ;  /* 0x0000001022007836 */ /* 0x006fea0000000000 */
[----:B------:R-:W-:Y:S04]  /*6480*/  SHF.R.U32.HI R0, RZ, 0x15, R0 ;  /* 0x00000015ff007819 */ /* 0x000fe80000011600 */
[----:B------:R-:W-:Y:S11]  /*6490*/  LOP3.LUT P0, RZ, R0, 0x3, R68, 0x48, !PT ;  /* 0x0000000300ff7812 */ /* 0x000ff60007804844 */
[----:B------:R-:W-:Y:S02]  /*64a0*/  @!UPT UIADD3 URZ, UPT, UPT, URZ, URZ, URZ ;  /* 0x000000fffffff290 */ /* 0x000fe4000fffe0ff */
[----:B------:R-:W-:Y:S05]  /*64b0*/  @!P0 BRA `(.L_x_106) ;  /* 0x0000000000408947 */ /* 0x000fea0003800000 */
[----:B------:R-:W1:Y:S01]  /*64c0*/  LDCU.64 UR8, c[0x4][0x70] ;  /* 0x01000e00ff0877ac */ /* 0x000e620008000a00 */
[----:B----4-:R-:W-:Y:S01]  /*64d0*/  MOV R3, 0x0 ;  /* 0x0000000000037802 */ /* 0x010fe20000000f00 */
[----:B------:R-:W-:Y:S02]  /*64e0*/  HFMA2 R12, -RZ, RZ, 0, 5.9604644775390625e-08 ;  /* 0x00000001ff0c7431 */ /* 0x000fe400000001ff */
[----:B------:R-:W-:Y:S02]  /*64f0*/  IMAD.MOV.U32 R8, RZ, RZ, 0x192 ;  /* 0x00000192ff087424 */ /* 0x000fe400078e00ff */
[----:B------:R-:W-:Y:S01]  /*6500*/  IMAD.MOV.U32 R13, RZ, RZ, RZ ;  /* 0x000000ffff0d7224 */ /* 0x000fe200078e00ff */
[----:B------:R-:W2:Y:S01]  /*6510*/  LDCU.64 UR6, c[0x4][0x78] ;  /* 0x01000f00ff0677ac */ /* 0x000ea20008000a00 */
[----:B------:R-:W4:Y:S01]  /*6520*/  LDC.64 R2, c[0x4][R3] ;  /* 0x0100000003027b82 */ /* 0x000f220000000a00 */
[----:B------:R-:W5:Y:S01]  /*6530*/  LDCU.64 UR4, c[0x4][0x10] ;  /* 0x01000200ff0477ac */ /* 0x000f620008000a00 */
[----:B-1----:R-:W-:Y:S01]  /*6540*/  MOV R5, UR9 ;  /* 0x0000000900057c02 */ /* 0x002fe20008000f00 */
[----:B------:R-:W-:Y:S01]  /*6550*/  IMAD.U32 R4, RZ, RZ, UR8 ;  /* 0x00000008ff047e24 */ /* 0x000fe2000f8e00ff */
[----:B--2---:R-:W-:Y:S01]  /*6560*/  MOV R7, UR7 ;  /* 0x0000000700077c02 */ /* 0x004fe20008000f00 */
[----:B------:R-:W-:Y:S01]  /*6570*/  IMAD.U32 R6, RZ, RZ, UR6 ;  /* 0x00000006ff067e24 */ /* 0x000fe2000f8e00ff */
[----:B-----5:R-:W-:Y:S01]  /*6580*/  MOV R11, UR5 ;  /* 0x00000005000b7c02 */ /* 0x020fe20008000f00 */
[----:B------:R-:W-:Y:S02]  /*6590*/  IMAD.U32 R10, RZ, RZ, UR4 ;  /* 0x00000004ff0a7e24 */ /* 0x000fe4000f8e00ff */
[----:B------:R-:W-:Y:S07]  /*65a0*/  LEPC R20, `(.L_x_106) ;  /* 0x000000001014794e */ /* 0x000fee0000000000 */
[----:B---34-:R-:W-:Y:S05]  /*65b0*/  CALL.ABS.NOINC R2 ;  /* 0x0000000002007343 */ /* 0x018fea0003c00000 */
.L_x_106:
[----:B------:R-:W-:Y:S05]  /*65c0*/  WARPSYNC.ALL ;  /* 0x0000000000007948 */ /* 0x000fea0003800000 */
[----:B------:R-:W-:Y:S01]  /*65d0*/  R2UR UR4, R34 ;  /* 0x00000000220472ca */ /* 0x000fe200000e0000 */
[----:B------:R-:W-:Y:S01]  /*65e0*/  BSSY.RECONVERGENT B0, `(.L_x_107) ;  /* 0x0000040000007945 */ /* 0x000fe20003800200 */
[----:B------:R-:W-:Y:S02]  /*65f0*/  ISETP.NE.AND P6, PT, R83, RZ, PT ;  /* 0x000000ff5300720c */ /* 0x000fe40003fc5270 */
[----:B------:R-:W-:Y:S02]  /*6600*/  ISETP.NE.AND P0, PT, R78, RZ, PT ;  /* 0x000000ff4e00720c */ /* 0x000fe40003f05270 */
[----:B------:R-:W-:Y:S07]  /*6610*/  MOV R20, UR51 ;  /* 0x0000003300147c02 */ /* 0x000fee0008000f00 */
[----:B----4-:R-:W1:Y:S02]  /*6620*/  LDTM.x16 R4, tmem[UR4+0x10] ;  /* 0x00001004000479ee */ /* 0x010e640008240000 */
[----:B------:R-:W-:Y:S01]  /*6630*/  @P6 LEA R20, R20, UR48, 0x3 ;  /* 0x0000003014146c11 */ /* 0x000fe2000f8e18ff */
[C---:B-1----:R-:W-:Y:S01]  /*6640*/  FMUL R0, R33.reuse, R4 ;  /* 0x0000000421007220 */ /* 0x042fe20000400000 */
        /* <DEDUP_REMOVED lines=33> */
[----:B------:R-:W-:Y:S01]  /*6860*/  FFMA R15, R35, R55, R19 ;  /* 0x00000037230f7223 */ /* 0x000fe20000000013 */
[----:B------:R-:W-:Y:S02]  /*6870*/  MOV R16, UR37 ;  /* 0x0000002500107c02 */ /* 0x000fe40008000f00 */
[----:B------:R-:W-:Y:S02]  /*6880*/  @P6 IADD3 R17, PT, PT, R20, 0x60, RZ ;  /* 0x0000006014116810 */ /* 0x000fe40007ffe0ff */
[----:B------:R1:W-:Y:S01]  /*6890*/  STS.128 [R82+0x2030], R12 ;  /* 0x0020300c52007388 */ /* 0x0003e20000000c00 */
[----:B------:R-:W-:Y:S02]  /*68a0*/  LEA R0, R85, UR48, 0x3 ;  /* 0x0000003055007c11 */ /* 0x000fe4000f8e18ff */
[----:B------:R-:W-:Y:S01]  /*68b0*/  @P6 PRMT R16, R16, 0x654, R17 ;  /* 0x0000065410106816 */ /* 0x000fe20000000011 */
[----:B------:R-:W-:Y:S01]  /*68c0*/  @!PT LDS RZ, [RZ] ;  /* 0x00000000fffff984 */ /* 0x000fe20000000800 */
[----:B------:R-:W-:Y:S01]  /*68d0*/  @!PT LDS RZ, [RZ] ;  /* 0x00000000fffff984 */ /* 0x000fe20000000800 */
[----:B------:R-:W-:Y:S01]  /*68e0*/  @!PT LDS RZ, [RZ] ;  /* 0x00000000fffff984 */ /* 0x000fe20000000800 */
[----:B------:R-:W-:Y:S01]  /*68f0*/  @!PT LDS RZ, [RZ] ;  /* 0x00000000fffff984 */ /* 0x000fe20000000800 */
[----:B------:R2:W-:Y:S06]  /*6900*/  MEMBAR.ALL.CTA ;  /* 0x0000000000007992 */ /* 0x0005ec0000008000 */
[----:B--2---:R-:W2:Y:S01]  /*6910*/  FENCE.VIEW.ASYNC.S ;  /* 0x00000000000073c6 */ /* 0x004ea20000000000 */
[----:B------:R-:W-:Y:S01]  /*6920*/  @P6 SHF.L.U32 R2, R73, 0x1f, RZ ;  /* 0x0000001f49026819 */ /* 0x000fe200000006ff */
[----:B--2---:R-:W-:Y:S06]  /*6930*/  BAR.SYNC.DEFER_BLOCKING 0x1, 0x80 ;  /* 0x0042000000007b1d */ /* 0x004fec0000010000 */
[----:B------:R-:W-:Y:S05]  /*6940*/  @P0 BRA `(.L_x_108) ;  /* 0x0000000000240947 */ /* 0x000fea0003800000 */
[----:B------:R-:W-:Y:S02]  /*6950*/  UIADD3 UR8, UP0, UPT, UR52, 0x680, URZ ;  /* 0x0000068034087890 */ /* 0x000fe4000ff1e0ff */
[----:B------:R-:W-:Y:S02]  /*6960*/  UIADD3 UR5, UPT, UPT, UR41, 0x10, URZ ;  /* 0x0000001029057890 */ /* 0x000fe4000fffe0ff */
[----:B------:R-:W-:Y:S02]  /*6970*/  UIADD3 UR4, UPT, UPT, UR48, 0x2200, URZ ;  /* 0x0000220030047890 */ /* 0x000fe4000fffe0ff */
[----:B------:R-:W-:Y:S01]  /*6980*/  UIADD3.X UR9, UPT, UPT, URZ, UR53, URZ, UP0, !UPT ;  /* 0x00000035ff097290 */ /* 0x000fe200087fe4ff */
[----:B------:R-:W-:Y:S01]  /*6990*/  UMOV UR6, UR42 ;  /* 0x0000002a00067c82 */ /* 0x000fe20008000000 */
[----:B------:R-:W-:Y:S07]  /*69a0*/  UMOV UR7, UR36 ;  /* 0x0000002400077c82 */ /* 0x000fee0008000000 */
[----:B------:R2:W-:Y:S01]  /*69b0*/  UTMASTG.3D [UR4], [UR8] ;  /* 0x00000004080073b5 */ /* 0x0005e20008010000 */
[----:B------:R0:W-:Y:S01]  /*69c0*/  UTMACMDFLUSH ;  /* 0x00000000000079b7 */ /* 0x0001e20000000000 */
[----:B--2---:R-:W-:Y:S04]  /*69d0*/  DEPBAR.LE SB0, 0x1 ;  /* 0x000080400000791a */ /* 0x004fe80000000000 */
.L_x_108:
[----:B------:R-:W-:Y:S05]  /*69e0*/  BSYNC.RECONVERGENT B0 ;  /* 0x0000000000007941 */ /* 0x000fea0003800200 */
.L_x_107:
[----:B------:R-:W-:Y:S01]  /*69f0*/  BAR.SYNC.DEFER_BLOCKING 0x1, 0x80 ;  /* 0x0042000000007b1d */ /* 0x000fe20000010000 */
[----:B------:R-:W-:Y:S04]  /*6a00*/  UIADD3 UR40, UPT, UPT, UR51, 0x1, URZ ;  /* 0x0000000133287890 */ /* 0x000fe8000fffe0ff */
[----:B------:R-:W-:Y:S04]  /*6a10*/  UISETP.NE.AND UP0, UPT, UR40, 0x4, UPT ;  /* 0x000000042800788c */ /* 0x000fe8000bf05270 */
[----:B------:R-:W-:Y:S01]  /*6a20*/  USEL UR40, UR40, URZ, UP0 ;  /* 0x000000ff28287287 */ /* 0x000fe20008000000 */
[----:B------:R2:W-:Y:S01]  /*6a30*/  @P6 SYNCS.ARRIVE.TRANS64.RED.A1T0 RZ, [R16+URZ], RZ ;  /* 0x000000ff10ff69a7 */ /* 0x0005e200081004ff */
[----:B------:R-:W-:Y:S01]  /*6a40*/  BSSY B1, `(.L_x_109) ;  /* 0x0000017000017945 */ /* 0x000fe20003800000 */
[----:B------:R-:W4:Y:S02]  /*6a50*/  @P6 SYNCS.PHASECHK.TRANS64.TRYWAIT P0, [R0+URZ+0x40], R2 ;  /* 0x00004002000065a7 */ /* 0x000f2400080011ff */
[----:B----4-:R-:W-:Y:S01]  /*6a60*/  @P6 SEL R86, RZ, 0x1, !P0 ;  /* 0x00000001ff566807 */ /* 0x010fe20004000000 */
[----:B--2---:R-:W-:Y:S06]  /*6a70*/  @!P6 BRA `(.L_x_110) ;  /* 0x00000000004ce947 */ /* 0x004fec0003800000 */
        /* <DEDUP_REMOVED lines=9> */
[----:B------:R-:W-:Y:S04]  /*6b10*/  SHF.L.U32 R6, R73, 0x1f, RZ ;  /* 0x0000001f49067819 */ /* 0x000fe800000006ff */
[----:B------:R-:W1:Y:S02]  /*6b20*/  SYNCS.PHASECHK.TRANS64.TRYWAIT P0, [R0+URZ+0x40], R6 ;  /* 0x00004006000075a7 */ /* 0x000e6400080011ff */
[----:B-1----:R-:W-:Y:S05]  /*6b30*/  @!P0 BRA `(.L_x_113) ;  /* 0x0000001800e48947 */ /* 0x002fea0003800000 */
.L_x_112:
[----:B------:R-:W-:Y:S05]  /*6b40*/  BSYNC B0 ;  /* 0x0000000000007941 */ /* 0x000fea0003800000 */
.L_x_111:
[----:B------:R-:W-:Y:S02]  /*6b50*/  ISETP.NE.AND P0, PT, R87, RZ, PT ;  /* 0x000000ff5700720c */ /* 0x000fe40003f05270 */
[----:B------:R-:W-:Y:S11]  /*6b60*/  IADD3 R85, PT, PT, R85, 0x1, RZ ;  /* 0x0000000155557810 */ /* 0x000ff60007ffe0ff */
[----:B------:R2:W4:Y:S04]  /*6b70*/  @P0 LDS.128 R40, [R5] ;  /* 0x0000000005280984 */ /* 0x0005280000000c00 */
[----:B------:R2:W1:Y:S04]  /*6b80*/  @P0 LDS.128 R44, [R4+0x10] ;  /* 0x00001000042c0984 */ /* 0x0004680000000c00 */
[----:B------:R2:W1:Y:S04]  /*6b90*/  @P0 LDS.128 R48, [R3+0x20] ;  /* 0x0000200003300984 */ /* 0x0004680000000c00 */
[----:B------:R2:W1:Y:S02]  /*6ba0*/  @P0 LDS.128 R52, [R2+0x30] ;  /* 0x0000300002340984 */ /* 0x0004640000000c00 */
.L_x_110:
[----:B------:R-:W-:Y:S05]  /*6bb0*/  BSYNC B1 ;  /* 0x0000000000017941 */ /* 0x000fea0003800000 */
.L_x_109:
[----:B-1----:R-:W-:Y:S05]  /*6bc0*/  VIADD R0, R34, 0x20 ;  /* 0x0000002022007836 */ /* 0x002fea0000000000 */
[----:B------:R-:W-:Y:S04]  /*6bd0*/  SHF.R.U32.HI R0, RZ, 0x15, R0 ;  /* 0x00000015ff007819 */ /* 0x000fe80000011600 */
[----:B------:R-:W-:Y:S11]  /*6be0*/  LOP3.LUT P0, RZ, R0, 0x3, R68, 0x48, !PT ;  /* 0x0000000300ff7812 */ /* 0x000ff60007804844 */
[----:B------:R-:W-:Y:S02]  /*6bf0*/  @!UPT UIADD3 URZ, UPT, UPT, URZ, URZ, URZ ;  /* 0x000000fffffff290 */ /* 0x000fe4000fffe0ff */
[----:B------:R-:W-:Y:S05]  /*6c00*/  @!P0 BRA `(.L_x_114) ;  /* 0x0000000000408947 */ /* 0x000fea0003800000 */
[----:B------:R-:W1:Y:S01]  /*6c10*/  LDCU.64 UR8, c[0x4][0x70] ;  /* 0x01000e00ff0877ac */ /* 0x000e620008000a00 */
[----:B--2---:R-:W-:Y:S01]  /*6c20*/  MOV R3, 0x0 ;  /* 0x0000000000037802 */ /* 0x004fe20000000f00 */
[----:B------:R-:W-:Y:S02]  /*6c30*/  HFMA2 R12, -RZ, RZ, 0, 5.9604644775390625e-08 ;  /* 0x00000001ff0c7431 */ /* 0x000fe400000001ff */
[----:B------:R-:W-:Y:S02]  /*6c40*/  IMAD.MOV.U32 R8, RZ, RZ, 0x192 ;  /* 0x00000192ff087424 */ /* 0x000fe400078e00ff */
[----:B------:R-:W-:Y:S01]  /*6c50*/  IMAD.MOV.U32 R13, RZ, RZ, RZ ;  /* 0x000000ffff0d7224 */ /* 0x000fe200078e00ff */
[----:B------:R-:W2:Y:S01]  /*6c60*/  LDCU.64 UR6, c[0x4][0x78] ;  /* 0x01000f00ff0677ac */ /* 0x000ea20008000a00 */
[----:B------:R-:W3:Y:S01]  /*6c70*/  LDC.64 R2, c[0x4][R3] ;  /* 0x0100000003027b82 */ /* 0x000ee20000000a00 */
        /* <DEDUP_REMOVED lines=9> */
.L_x_114:
[----:B------:R-:W-:Y:S05]  /*6d10*/  WARPSYNC.ALL ;  /* 0x0000000000007948 */ /* 0x000fea0003800000 */
[----:B------:R-:W-:Y:S01]  /*6d20*/  R2UR UR4, R34 ;  /* 0x00000000220472ca */ /* 0x000fe200000e0000 */
[----:B------:R-:W-:Y:S01]  /*6d30*/  BSSY.RECONVERGENT B0, `(.L_x_115) ;  /* 0x0000040000007945 */ /* 0x000fe20003800200 */
[----:B------:R-:W-:Y:S02]  /*6d40*/  ISETP.NE.AND P6, PT, R83, RZ, PT ;  /* 0x000000ff5300720c */ /* 0x000fe40003fc5270 */
[----:B------:R-:W-:Y:S02]  /*6d50*/  ISETP.NE.AND P0, PT, R78, RZ, PT ;  /* 0x000000ff4e00720c */ /* 0x000fe40003f05270 */
[----:B------:R-:W-:Y:S07]  /*6d60*/  MOV R20, UR40 ;  /* 0x0000002800147c02 */ /* 0x000fee0008000f00 */
[----:B--2---:R-:W1:Y:S02]  /*6d70*/  LDTM.x16 R4, tmem[UR4+0x20] ;  /* 0x00002004000479ee */ /* 0x004e640008240000 */
[----:B------:R-:W-:Y:S01]  /*6d80*/  @P6 LEA R20, R20, UR48, 0x3 ;  /* 0x0000003014146c11 */ /* 0x000fe2000f8e18ff */
[C---:B-1----:R-:W-:Y:S01]  /*6d90*/  FMUL R0, R33.reuse, R4 ;  /* 0x0000000421007220 */ /* 0x042fe20000400000 */
[C---:B------:R-:W-:Y:S01]  /*6da0*/  FMUL R2, R33.reuse, R5 ;  /* 0x0000000521027220 */ /* 0x040fe20000400000 */
[C---:B------:R-:W-:Y:S01]  /*6db0*/  FMUL R3, R33.reuse, R6 ;  /* 0x0000000621037220 */ /* 0x040fe20000400000 */
[----:B------:R-:W-:Y:S01]  /*6dc0*/  FMUL R7, R33, R7 ;  /* 0x0000000721077220 */ /* 0x000fe20000400000 */
[----:B----4-:R-:W-:Y:S01]  /*6dd0*/  FFMA R36, R35, R40, R0 ;  /* 0x0000002823247223 */ /* 0x010fe20000000000 */
        /* <DEDUP_REMOVED lines=53> */
.L_x_116:
[----:B------:R-:W-:Y:S05]  /*7130*/  BSYNC.RECONVERGENT B0 ;  /* 0x0000000000007941 */ /* 0x000fea0003800200 */
.L_x_115:
        /* <DEDUP_REMOVED lines=21> */
.L_x_120:
[----:B------:R-:W-:Y:S05]  /*7290*/  BSYNC B0 ;  /* 0x0000000000007941 */ /* 0x000fea0003800000 */
.L_x_119:
[----:B------:R-:W-:Y:S11]  /*72a0*/  ISETP.NE.AND P0, PT, R87, RZ, PT ;  /* 0x000000ff5700720c */ /* 0x000ff60003f05270 */
[----:B------:R-:W-:Y:S02]  /*72b0*/  @!UPT UIADD3 URZ, UPT, UPT, URZ, URZ, URZ ;  /* 0x000000fffffff290 */ /* 0x000fe4000fffe0ff */
[----:B------:R2:W4:Y:S04]  /*72c0*/  @P0 LDS.128 R40, [R4] ;  /* 0x0000000004280984 */ /* 0x0005280000000c00 */
[----:B------:R2:W1:Y:S04]  /*72d0*/  @P0 LDS.128 R44, [R3+0x10] ;  /* 0x00001000032c0984 */ /* 0x0004680000000c00 */
[----:B------:R2:W1:Y:S04]  /*72e0*/  @P0 LDS.128 R48, [R2+0x20] ;  /* 0x0000200002300984 */ /* 0x0004680000000c00 */
[----:B------:R2:W1:Y:S02]  /*72f0*/  @P0 LDS.128 R52, [R85+0x30] ;  /* 0x0000300055340984 */ /* 0x0004640000000c00 */
.L_x_118:
[----:B------:R-:W-:Y:S05]  /*7300*/  BSYNC B1 ;  /* 0x0000000000017941 */ /* 0x000fea0003800000 */
.L_x_117:
        /* <DEDUP_REMOVED lines=21> */
.L_x_122:
[----:B------:R-:W-:Y:S01]  /*7460*/  ISETP.NE.AND P0, PT, R78, RZ, PT ;  /* 0x000000ff4e00720c */ /* 0x000fe20003f05270 */
[----:B------:R-:W-:Y:S05]  /*7470*/  WARPSYNC.ALL ;  /* 0x0000000000007948 */ /* 0x000fea0003800000 */
[----:B------:R-:W-:Y:S01]  /*7480*/  R2UR UR4, R34 ;  /* 0x00000000220472ca */ /* 0x000fe200000e0000 */
[----:B------:R-:W-:Y:S01]  /*7490*/  BSSY.RECONVERGENT B0, `(.L_x_123) ;  /* 0x000003c000007945 */ /* 0x000fe20003800200 */
[----:B------:R-:W-:Y:S11]  /*74a0*/  R2UR UR5, R84 ;  /* 0x00000000540572ca */ /* 0x000ff600000e0000 */
[----:B--2---:R-:W1:Y:S01]  /*74b0*/  LDTM.x16 R4, tmem[UR4+0x30] ;  /* 0x00003004000479ee */ /* 0x004e620008240000 */
[----:B------:R-:W-:Y:S01]  /*74c0*/  NOP ;  /* 0x0000000000007918 */ /* 0x000fe20000000000 */
[----:B------:R-:W-:Y:S04]  /*74d0*/  UIADD3 UR5, UPT, UPT, UR5, 0xd0, URZ ;  /* 0x000000d005057890 */ /* 0x000fe8000fffe0ff */
[----:B------:R-:W-:Y:S09]  /*74e0*/  UPRMT UR5, UR37, 0x654, UR5 ;  /* 0x0000065425057896 */ /* 0x000ff20008000005 */
[----:B-1----:R-:W-:Y:S01]  /*74f0*/  SYNCS.ARRIVE.TRANS64.RED.A1T0 RZ, [UR5], RZ ;  /* 0x000000ffffff79a7 */ /* 0x002fe20008100405 */
[C---:B------:R-:W-:Y:S01]  /*7500*/  FMUL R0, R33.reuse, R4 ;  /* 0x0000000421007220 */ /* 0x040fe20000400000 */
        /* <DEDUP_REMOVED lines=52> */
.L_x_124:
[----:B------:R-:W-:Y:S05]  /*7850*/  BSYNC.RECONVERGENT B0 ;  /* 0x0000000000007941 */ /* 0x000fea0003800200 */
.L_x_123:
[----:B------:R-:W-:Y:S01]  /*7860*/  BAR.SYNC.DEFER_BLOCKING 0x1, 0x80 ;  /* 0x0042000000007b1d */ /* 0x000fe20000010000 */
[----:B------:R-:W-:Y:S01]  /*7870*/  UISETP.NE.AND UP0, UPT, UR49, -0x4, UPT ;  /* 0xfffffffc3100788c */ /* 0x000fe2000bf05270 */
[----:B------:R-:W-:Y:S08]  /*7880*/  IADD3 R31, PT, PT, R31, 0x1, RZ ;  /* 0x000000011f1f7810 */ /* 0x000ff00007ffe0ff */
[----:B------:R-:W-:Y:S05]  /*7890*/  BRA.U !UP0, `(.L_x_125) ;  /* 0x0000000108287547 */ /* 0x000fea000b800000 */
[----:B------:R-:W-:Y:S01]  /*78a0*/  ISETP.NE.AND P0, PT, R83, RZ, PT ;  /* 0x000000ff5300720c */ /* 0x000fe20003f05270 */
[----:B------:R-:W-:Y:S01]  /*78b0*/  IMAD.U32 R2, RZ, RZ, UR51 ;  /* 0x00000033ff027e24 */ /* 0x000fe2000f8e00ff */
[----:B------:R-:W-:Y:S01]  /*78c0*/  UIADD3 UR51, UPT, UPT, UR51, 0x1, URZ ;  /* 0x0000000133337890 */ /* 0x000fe2000fffe0ff */
[----:B------:R-:W-:Y:S03]  /*78d0*/  IMAD.U32 R0, RZ, RZ, UR37 ;  /* 0x00000025ff007e24 */ /* 0x000fe6000f8e00ff */
[----:B------:R-:W-:Y:S04]  /*78e0*/  UISETP.NE.AND UP0, UPT, UR51, 0x4, UPT ;  /* 0x000000043300788c */ /* 0x000fe8000bf05270 */
[----:B------:R-:W-:Y:S03]  /*78f0*/  USEL UR51, UR51, URZ, UP0 ;  /* 0x000000ff33337287 */ /* 0x000fe60008000000 */
[----:B------:R-:W-:Y:S05]  /*7900*/  @P0 LEA R2, R2, UR48, 0x3 ;  /* 0x0000003002020c11 */ /* 0x000fea000f8e18ff */
[----:B------:R-:W-:Y:S05]  /*7910*/  @P0 VIADD R2, R2, 0x60 ;  /* 0x0000006002020836 */ /* 0x000fea0000000000 */
[----:B------:R-:W-:Y:S04]  /*7920*/  @P0 PRMT R0, R0, 0x654, R2 ;  /* 0x0000065400000816 */ /* 0x000fe80000000002 */
[----:B------:R2:W-:Y:S03]  /*7930*/  @P0 SYNCS.ARRIVE.TRANS64.RED.A1T0 RZ, [R0+URZ], RZ ;  /* 0x000000ff00ff09a7 */ /* 0x0005e600081004ff */
.L_x_125:
[----:B------:R-:W-:Y:S01]  /*7940*/  ISETP.NE.AND P2, PT, R79, RZ, PT ;  /* 0x000000ff4f00720c */ /* 0x000fe20003f45270 */
[----:B------:R-:W-:Y:S01]  /*7950*/  UIADD3 UR49, UPT, UPT, UR49, 0x4, URZ ;  /* 0x0000000431317890 */ /* 0x000fe2000fffe0ff */
[----:B------:R-:W-:Y:S01]  /*7960*/  ISETP.NE.AND P0, PT, R81, 0x2, PT ;  /* 0x000000025100780c */ /* 0x000fe20003f05270 */
[----:B-1----:R-:W-:Y:S01]  /*7970*/  IMAD.IADD R14, R29, 0x1, R62 ;  /* 0x000000011d0e7824 */ /* 0x002fe200078e023e */
[----:B------:R-:W-:Y:S01]  /*7980*/  ISETP.NE.AND P1, PT, R31, 0x4, PT ;  /* 0x000000041f00780c */ /* 0x000fe20003f25270 */
[----:B------:R-:W-:Y:S01]  /*7990*/  IMAD.IADD R15, R30, 0x1, R63 ;  /* 0x000000011e0f7824 */ /* 0x000fe200078e023f */
[----:B------:R-:W-:Y:S02]  /*79a0*/  SEL R2, RZ, 0x1, P0 ;  /* 0x00000001ff027807 */ /* 0x000fe40000000000 */
[----:B--2---:R-:W-:Y:S02]  /*79b0*/  SEL R0, RZ, 0x1, P1 ;  /* 0x00000001ff007807 */ /* 0x004fe40000800000 */
[----:B------:R-:W-:Y:S02]  /*79c0*/  LOP3.LUT R71, R71, R2, RZ, 0x3c, !PT ;  /* 0x0000000247477212 */ /* 0x000fe400078e3cff */
[----:B------:R-:W-:Y:S02]  /*79d0*/  LOP3.LUT R72, R72, R0, RZ, 0x3c, !PT ;  /* 0x0000000048487212 */ /* 0x000fe400078e3cff */
[----:B------:R-:W-:Y:S02]  /*79e0*/  @P2 R2UR UR36, R70 ;  /* 0x00000000462422ca */ /* 0x000fe400000e0000 */
[----:B------:R-:W-:Y:S02]  /*79f0*/  SEL R81, R81, RZ, P0 ;  /* 0x000000ff51517207 */ /* 0x000fe40000000000 */
[----:B------:R-:W-:Y:S01]  /*7a00*/  SEL R31, R31, RZ, P1 ;  /* 0x000000ff1f1f7207 */ /* 0x000fe20000800000 */
[----:B------:R-:W-:Y:S10]  /*7a10*/  @P2 BRA `(.L_x_126) ;  /* 0xffffffd400502947 */ /* 0x000ff4000383ffff */
[----:B------:R-:W-:-:S09]  /*7a20*/  UISETP.NE.AND UP0, UPT, UR50, URZ, UPT ;  /* 0x000000ff3200728c */ /* 0x000fd2000bf05270 */
[----:B------:R-:W-:Y:S05]  /*7a30*/  BRA.U !UP0, `(.L_x_127) ;  /* 0x0000000108487547 */ /* 0x000fea000b800000 */
[----:B------:R-:W1:Y:S02]  /*7a40*/  LDCU.64 UR4, c[0x0][0x890] ;  /* 0x00011200ff0477ac */ /* 0x000e640008000a00 */
[----:B-1----:R-:W-:-:S04]  /*7a50*/  UISETP.NE.U32.AND UP0, UPT, UR4, URZ, UPT ;  /* 0x000000ff0400728c */ /* 0x002fc8000bf05070 */
[----:B------:R-:W-:-:S09]  /*7a60*/  UISETP.NE.AND.EX UP0, UPT, UR5, URZ, UPT, UP0 ;  /* 0x000000ff0500728c */ /* 0x000fd2000bf05300 */
[----:B------:R-:W-:Y:S05]  /*7a70*/  BRA.U UP0, `(.L_x_128) ;  /* 0x00000001000c7547 */ /* 0x000fea000b800000 */
[----:B------:R-:W-:-:S13]  /*7a80*/  FSETP.NEU.AND P0, PT, R35, RZ, PT ;  /* 0x000000ff2300720b */ /* 0x000fda0003f0d000 */
[----:B------:R-:W-:Y:S05]  /*7a90*/  @!P0 EXIT ;  /* 0x000000000000894d */ /* 0x000fea0003800000 */
[----:B------:R-:W-:Y:S05]  /*7aa0*/  BRA `(.L_x_127) ;  /* 0x00000000002c7947 */ /* 0x000fea0003800000 */
.L_x_128:
[----:B------:R-:W-:Y:S01]  /*7ab0*/  ISETP.NE.AND P0, PT, R80, RZ, PT ;  /* 0x000000ff5000720c */ /* 0x000fe20003f05270 */
[----:B------:R-:W-:-:S12]  /*7ac0*/  BSSY.RECONVERGENT B0, `(.L_x_127) ;  /* 0x0000009000007945 */ /* 0x000fd80003800200 */
[----:B------:R-:W-:Y:S05]  /*7ad0*/  @P0 BRA `(.L_x_129) ;  /* 0x0000000000140947 */ /* 0x000fea0003800000 */
[----:B------:R-:W1:Y:S02]  /*7ae0*/  LDCU.64 UR4, c[0x0][0x888] ;  /* 0x00011100ff0477ac */ /* 0x000e640008000a00 */
[----:B-1----:R-:W-:-:S04]  /*7af0*/  ISETP.NE.U32.AND P0, PT, RZ, UR4, PT ;  /* 0x00000004ff007c0c */ /* 0x002fc8000bf05070 */
[----:B------:R-:W-:-:S13]  /*7b00*/  ISETP.NE.AND.EX P0, PT, RZ, UR5, PT, P0 ;  /* 0x00000005ff007c0c */ /* 0x000fda000bf05300 */
[----:B------:R-:W-:Y:S05]  /*7b10*/  @!P0 EXIT ;  /* 0x000000000000894d */ /* 0x000fea0003800000 */
[----:B------:R-:W-:Y:S05]  /*7b20*/  BRA `(.L_x_130) ;  /* 0x0000000000087947 */ /* 0x000fea0003800000 */
.L_x_129:
[----:B------:R-:W-:-:S13]  /*7b30*/  FSETP.NEU.AND P0, PT, R35, RZ, PT ;  /* 0x000000ff2300720b */ /* 0x000fda0003f0d000 */
[----:B------:R-:W-:Y:S05]  /*7b40*/  @!P0 EXIT ;  /* 0x000000000000894d */ /* 0x000fea0003800000 */
.L_x_130:
[----:B------:R-:W-:Y:S05]  /*7b50*/  BSYNC.RECONVERGENT B0 ;  /* 0x0000000000007941 */ /* 0x000fea0003800200 */
.L_x_127:
[----:B------:R-:W-:Y:S01]  /*7b60*/  ULEA UR4, UR51, UR48, 0x3 ;  /* 0x0000003033047291 */ /* 0x000fe2000f8e18ff */
[----:B------:R-:W-:-:S04]  /*7b70*/  DEPBAR.LE SB0, 0x0 ;  /* 0x000080000000791a */ /* 0x000fc80000000000 */
[----:B------:R-:W-:-:S04]  /*7b80*/  UIADD3 UR4, UPT, UPT, UR4, 0x60, URZ ;  /* 0x0000006004047890 */ /* 0x000fc8000fffe0ff */
[----:B------:R-:W-:-:S09]  /*7b90*/  UPRMT UR4, UR37, 0x654, UR4 ;  /* 0x0000065425047896 */ /* 0x000fd20008000004 */
[----:B------:R-:W-:Y:S01]  /*7ba0*/  SYNCS.ARRIVE.TRANS64.RED.A1T0 RZ, [UR4], RZ ;  /* 0x000000ffffff79a7 */ /* 0x000fe20008100404 */
[----:B------:R-:W-:Y:S05]  /*7bb0*/  EXIT ;  /* 0x000000000000794d */ /* 0x000fea0003800000 */
.L_x_19:
[----:B--2---:R2:W1:Y:S02]  /*7bc0*/  SYNCS.PHASECHK.TRANS64.TRYWAIT P0, [R2+URZ+0x100], R3 ;  /* 0x00010003020075a7 */ /* 0x00446400080011ff */
[----:B-1----:R-:W-:Y:S05]  /*7bd0*/  @!P0 NANOSLEEP.SYNCS 0x989680 ;  /* 0x009896800000895d */ /* 0x002fea0003900000 */
[----:B------:R-:W1:Y:S02]  /*7be0*/  @!P0 SYNCS.PHASECHK.TRANS64 P0, [R2+URZ+0x100], R3 ;  /* 0x00010003020085a7 */ /* 0x000e6400080010ff */
[----:B-1----:R-:W-:Y:S05]  /*7bf0*/  @!P0 BRA `(.L_x_19) ;  /* 0xfffffffc00f08947 */ /* 0x002fea000383ffff */
[----:B------:R-:W-:Y:S05]  /*7c00*/  BRA `(.L_x_131) ;  /* 0xffffff9800747947 */ /* 0x000fea000383ffff */
.L_x_22:
[----:B-1----:R-:W-:-:S07]  /*7c10*/  MOV R2, UR33 ;  /* 0x0000002100027c02 */ /* 0x002fce0008000f00 */
.L_x_132:
[----:B-1----:R1:W2:Y:S02]  /*7c20*/  SYNCS.PHASECHK.TRANS64.TRYWAIT P0, [R2+URZ+0x20], R4 ;  /* 0x00002004020075a7 */ /* 0x0022a400080011ff */
[----:B--2---:R-:W-:Y:S05]  /*7c30*/  @!P0 NANOSLEEP.SYNCS 0x989680 ;  /* 0x009896800000895d */ /* 0x004fea0003900000 */
[----:B------:R-:W2:Y:S02]  /*7c40*/  @!P0 SYNCS.PHASECHK.TRANS64 P0, [R2+URZ+0x20], R4 ;  /* 0x00002004020085a7 */ /* 0x000ea400080010ff */
[----:B--2---:R-:W-:Y:S05]  /*7c50*/  @!P0 BRA `(.L_x_132) ;  /* 0xfffffffc00f08947 */ /* 0x004fea000383ffff */
[----:B------:R-:W-:Y:S05]  /*7c60*/  BRA `(.L_x_21) ;  /* 0xffffff9800c47947 */ /* 0x000fea000383ffff */
.L_x_28:
[----:B-1----:R-:W-:-:S07]  /*7c70*/  MOV R2, UR33 ;  /* 0x0000002100027c02 */ /* 0x002fce0008000f00 */
.L_x_133:
[----:B-1----:R1:W2:Y:S02]  /*7c80*/  SYNCS.PHASECHK.TRANS64.TRYWAIT P0, [R2+URZ+0x20], R4 ;  /* 0x00002004020075a7 */ /* 0x0022a400080011ff */
[----:B--2---:R-:W-:Y:S05]  /*7c90*/  @!P0 NANOSLEEP.SYNCS 0x989680 ;  /* 0x009896800000895d */ /* 0x004fea0003900000 */
[----:B------:R-:W2:Y:S02]  /*7ca0*/  @!P0 SYNCS.PHASECHK.TRANS64 P0, [R2+URZ+0x20], R4 ;  /* 0x00002004020085a7 */ /* 0x000ea400080010ff */
[----:B--2---:R-:W-:Y:S05]  /*7cb0*/  @!P0 BRA `(.L_x_133) ;  /* 0xfffffffc00f08947 */ /* 0x004fea000383ffff */
[----:B------:R-:W-:Y:S05]  /*7cc0*/  BRA `(.L_x_27) ;  /* 0xffffff9c009c7947 */ /* 0x000fea000383ffff */
.L_x_32:
[----:B-1----:R1:W2:Y:S02]  /*7cd0*/  SYNCS.PHASECHK.TRANS64.TRYWAIT P0, [R2+URZ+0x90], R3 ;  /* 0x00009003020075a7 */ /* 0x0022a400080011ff */
[----:B--2---:R-:W-:Y:S05]  /*7ce0*/  @!P0 NANOSLEEP.SYNCS 0x989680 ;  /* 0x009896800000895d */ /* 0x004fea0003900000 */
[----:B------:R-:W2:Y:S02]  /*7cf0*/  @!P0 SYNCS.PHASECHK.TRANS64 P0, [R2+URZ+0x90], R3 ;  /* 0x00009003020085a7 */ /* 0x000ea400080010ff */
[----:B--2---:R-:W-:Y:S05]  /*7d00*/  @!P0 BRA `(.L_x_32) ;  /* 0xfffffffc00f08947 */ /* 0x004fea000383ffff */
[----:B------:R-:W-:Y:S05]  /*7d10*/  BRA `(.L_x_134) ;  /* 0xffffffa000547947 */ /* 0x000fea000383ffff */
.L_x_36:
[----:B----4-:R-:W-:-:S07]  /*7d20*/  MOV R0, UR5 ;  /* 0x0000000500007c02 */ /* 0x010fce0008000f00 */
.L_x_135:
[----:B-1----:R1:W2:Y:S02]  /*7d30*/  SYNCS.PHASECHK.TRANS64.TRYWAIT P0, [R0+URZ], R2 ;  /* 0x00000002000075a7 */ /* 0x0022a400080011ff */
[----:B--2---:R-:W-:Y:S05]  /*7d40*/  @!P0 NANOSLEEP.SYNCS 0x989680 ;  /* 0x009896800000895d */ /* 0x004fea0003900000 */
[----:B------:R-:W2:Y:S02]  /*7d50*/  @!P0 SYNCS.PHASECHK.TRANS64 P0, [R0+URZ], R2 ;  /* 0x00000002000085a7 */ /* 0x000ea400080010ff */
[----:B--2---:R-:W-:Y:S05]  /*7d60*/  @!P0 BRA `(.L_x_135) ;  /* 0xfffffffc00f08947 */ /* 0x004fea000383ffff */
[----:B------:R-:W-:Y:S05]  /*7d70*/  BRA `(.L_x_136) ;  /* 0xffffffa400c47947 */ /* 0x000fea000383ffff */
.L_x_37:
[----:B----4-:R-:W-:-:S07]  /*7d80*/  MOV R0, UR5 ;  /* 0x0000000500007c02 */ /* 0x010fce0008000f00 */
.L_x_137:
[----:B-1----:R1:W2:Y:S02]  /*7d90*/  SYNCS.PHASECHK.TRANS64.TRYWAIT P0, [R0+URZ], R3 ;  /* 0x00000003000075a7 */ /* 0x0022a400080011ff */
[----:B--2---:R-:W-:Y:S05]  /*7da0*/  @!P0 NANOSLEEP.SYNCS 0x989680 ;  /* 0x009896800000895d */ /* 0x004fea0003900000 */
[----:B------:R-:W2:Y:S02]  /*7db0*/  @!P0 SYNCS.PHASECHK.TRANS64 P0, [R0+URZ], R3 ;  /* 0x00000003000085a7 */ /* 0x000ea400080010ff */
[----:B--2---:R-:W-:Y:S05]  /*7dc0*/  @!P0 BRA `(.L_x_137) ;  /* 0xfffffffc00f08947 */ /* 0x004fea000383ffff */
[----:B------:R-:W-:Y:S05]  /*7dd0*/  BRA `(.L_x_138) ;  /* 0xffffffa400d07947 */ /* 0x000fea000383ffff */
.L_x_38:
[----:B----4-:R-:W-:-:S07]  /*7de0*/  MOV R0, UR5 ;  /* 0x0000000500007c02 */ /* 0x010fce0008000f00 */
.L_x_139:
[----:B-1----:R1:W2:Y:S02]  /*7df0*/  SYNCS.PHASECHK.TRANS64.TRYWAIT P0, [R0+URZ], R3 ;  /* 0x00000003000075a7 */ /* 0x0022a400080011ff */
[----:B--2---:R-:W-:Y:S05]  /*7e00*/  @!P0 NANOSLEEP.SYNCS 0x989680 ;  /* 0x009896800000895d */ /* 0x004fea0003900000 */
[----:B------:R-:W2:Y:S02]  /*7e10*/  @!P0 SYNCS.PHASECHK.TRANS64 P0, [R0+URZ], R3 ;  /* 0x00000003000085a7 */ /* 0x000ea400080010ff */
[----:B--2---:R-:W-:Y:S05]  /*7e20*/  @!P0 BRA `(.L_x_139) ;  /* 0xfffffffc00f08947 */ /* 0x004fea000383ffff */
[----:B------:R-:W-:Y:S05]  /*7e30*/  BRA `(.L_x_140) ;  /* 0xffffffa400dc7947 */ /* 0x000fea000383ffff */
.L_x_41:
[----:B-1----:R1:W2:Y:S02]  /*7e40*/  SYNCS.PHASECHK.TRANS64.TRYWAIT P0, [R0+URZ+0xf0], R4 ;  /* 0x0000f004000075a7 */ /* 0x0022a400080011ff */
[----:B--2---:R-:W-:Y:S05]  /*7e50*/  @!P0 NANOSLEEP.SYNCS 0x989680 ;  /* 0x009896800000895d */ /* 0x004fea0003900000 */
[----:B------:R-:W2:Y:S02]  /*7e60*/  @!P0 SYNCS.PHASECHK.TRANS64 P0, [R0+URZ+0xf0], R4 ;  /* 0x0000f004000085a7 */ /* 0x000ea400080010ff */
[----:B--2---:R-:W-:Y:S05]  /*7e70*/  @!P0 BRA `(.L_x_41) ;  /* 0xfffffffc00f08947 */ /* 0x004fea000383ffff */
[----:B------:R-:W-:Y:S05]  /*7e80*/  BRA `(.L_x_141) ;  /* 0xffffffa800387947 */ /* 0x000fea000383ffff */
.L_x_42:
[----:B------:R-:W-:-:S07]  /*7e90*/  MOV R0, UR5 ;  /* 0x0000000500007c02 */ /* 0x000fce0008000f00 */
.L_x_142:
[----:B-1----:R1:W2:Y:S02]  /*7ea0*/  SYNCS.PHASECHK.TRANS64.TRYWAIT P0, [R0+URZ+0xa0], R5 ;  /* 0x0000a005000075a7 */ /* 0x0022a400080011ff */
[----:B--2---:R-:W-:Y:S05]  /*7eb0*/  @!P0 NANOSLEEP.SYNCS 0x989680 ;  /* 0x009896800000895d */ /* 0x004fea0003900000 */
[----:B------:R-:W2:Y:S02]  /*7ec0*/  @!P0 SYNCS.PHASECHK.TRANS64 P0, [R0+URZ+0xa0], R5 ;  /* 0x0000a005000085a7 */ /* 0x000ea400080010ff */
[----:B--2---:R-:W-:Y:S05]  /*7ed0*/  @!P0 BRA `(.L_x_142) ;  /* 0xfffffffc00f08947 */ /* 0x004fea000383ffff */
[----:B------:R-:W-:Y:S05]  /*7ee0*/  BRA `(.L_x_143) ;  /* 0xffffffa800487947 */ /* 0x000fea000383ffff */
.L_x_43:
[----:B-1----:R1:W2:Y:S02]  /*7ef0*/  SYNCS.PHASECHK.TRANS64.TRYWAIT P1, [R0+URZ+0x90], R4 ;  /* 0x00009004000075a7 */ /* 0x0022a400080211ff */
[----:B--2---:R-:W-:Y:S05]  /*7f00*/  @!P1 NANOSLEEP.SYNCS 0x989680 ;  /* 0x009896800000995d */ /* 0x004fea0003900000 */
[----:B------:R-:W2:Y:S02]  /*7f10*/  @!P1 SYNCS.PHASECHK.TRANS64 P1, [R0+URZ+0x90], R4 ;  /* 0x00009004000095a7 */ /* 0x000ea400080210ff */
[----:B--2---:R-:W-:Y:S05]  /*7f20*/  @!P1 BRA `(.L_x_43) ;  /* 0xfffffffc00f09947 */ /* 0x004fea000383ffff */
[----:B------:R-:W-:Y:S05]  /*7f30*/  BRA `(.L_x_144) ;  /* 0xffffffa800787947 */ /* 0x000fea000383ffff */
.L_x_46:
[----:B------:R-:W-:-:S07]  /*7f40*/  MOV R0, UR5 ;  /* 0x0000000500007c02 */ /* 0x000fce0008000f00 */
.L_x_145:
[----:B-1----:R1:W2:Y:S02]  /*7f50*/  SYNCS.PHASECHK.TRANS64.TRYWAIT P0, [R0+URZ+0xa0], R2 ;  /* 0x0000a002000075a7 */ /* 0x0022a400080011ff */
[----:B--2---:R-:W-:Y:S05]  /*7f60*/  @!P0 NANOSLEEP.SYNCS 0x989680 ;  /* 0x009896800000895d */ /* 0x004fea0003900000 */
[----:B------:R-:W2:Y:S02]  /*7f70*/  @!P0 SYNCS.PHASECHK.TRANS64 P0, [R0+URZ+0xa0], R2 ;  /* 0x0000a002000085a7 */ /* 0x000ea400080010ff */
[----:B--2---:R-:W-:Y:S05]  /*7f80*/  @!P0 BRA `(.L_x_145) ;  /* 0xfffffffc00f08947 */ /* 0x004fea000383ffff */
[----:B------:R-:W-:Y:S05]  /*7f90*/  BRA `(.L_x_45) ;  /* 0xffffffa800cc7947 */ /* 0x000fea000383ffff */
.L_x_53:
[----:B-1----:R1:W2:Y:S02]  /*7fa0*/  SYNCS.PHASECHK.TRANS64.TRYWAIT P1, [R0+URZ+0x90], R2 ;  /* 0x00009002000075a7 */ /* 0x0022a400080211ff */
[----:B--2---:R-:W-:Y:S05]  /*7fb0*/  @!P1 NANOSLEEP.SYNCS 0x989680 ;  /* 0x009896800000995d */ /* 0x004fea0003900000 */
[----:B------:R-:W2:Y:S02]  /*7fc0*/  @!P1 SYNCS.PHASECHK.TRANS64 P1, [R0+URZ+0x90], R2 ;  /* 0x00009002000095a7 */ /* 0x000ea400080210ff */
[----:B--2---:R-:W-:Y:S05]  /*7fd0*/  @!P1 BRA `(.L_x_53) ;  /* 0xfffffffc00f09947 */ /* 0x004fea000383ffff */
[----:B------:R-:W-:Y:S05]  /*7fe0*/  BRA `(.L_x_146) ;  /* 0xffffffb0005c7947 */ /* 0x000fea000383ffff */
.L_x_54:
[----:B------:R-:W-:-:S07]  /*7ff0*/  MOV R2, UR6 ;  /* 0x0000000600027c02 */ /* 0x000fce0008000f00 */
.L_x_147:
[----:B-1----:R1:W2:Y:S02]  /*8000*/  SYNCS.PHASECHK.TRANS64.TRYWAIT P0, [R2+URZ+0xd0], R0 ;  /* 0x0000d000020075a7 */ /* 0x0022a400080011ff */
[----:B--2---:R-:W-:Y:S05]  /*8010*/  @!P0 NANOSLEEP.SYNCS 0x989680 ;  /* 0x009896800000895d */ /* 0x004fea0003900000 */
[----:B------:R-:W2:Y:S02]  /*8020*/  @!P0 SYNCS.PHASECHK.TRANS64 P0, [R2+URZ+0xd0], R0 ;  /* 0x0000d000020085a7 */ /* 0x000ea400080010ff */
[----:B--2---:R-:W-:Y:S05]  /*8030*/  @!P0 BRA `(.L_x_147) ;  /* 0xfffffffc00f08947 */ /* 0x004fea000383ffff */
[----:B------:R-:W-:Y:S05]  /*8040*/  BRA `(.L_x_148) ;  /* 0xffffffb000947947 */ /* 0x000fea000383ffff */
.L_x_57:
[----:B------:R-:W-:Y:S07]  /*8050*/  MOV R0, UR11 ;  /* 0x0000000b00007c02 */ /* 0x000fee0008000f00 */
.L_x_149:
[----:B-1----:R1:W2:Y:S02]  /*8060*/  SYNCS.PHASECHK.TRANS64.TRYWAIT P0, [R0+URZ], R2 ;  /* 0x00000002000075a7 */ /* 0x0022a400080011ff */
[----:B--2---:R-:W-:Y:S05]  /*8070*/  @!P0 NANOSLEEP.SYNCS 0x989680 ;  /* 0x009896800000895d */ /* 0x004fea0003900000 */
[----:B------:R-:W2:Y:S02]  /*8080*/  @!P0 SYNCS.PHASECHK.TRANS64 P0, [R0+URZ], R2 ;  /* 0x00000002000085a7 */ /* 0x000ea400080010ff */
[----:B--2---:R-:W-:Y:S05]  /*8090*/  @!P0 BRA `(.L_x_149) ;  /* 0xfffffffc00f08947 */ /* 0x004fea000383ffff */
[----:B------:R-:W-:Y:S05]  /*80a0*/  BRA `(.L_x_56) ;  /* 0xffffffb000b07947 */ /* 0x000fea000383ffff */
.L_x_60:
[----:B------:R-:W-:-:S07]  /*80b0*/  MOV R0, UR6 ;  /* 0x0000000600007c02 */ /* 0x000fce0008000f00 */
.L_x_150:
[----:B--2---:R2:W4:Y:S02]  /*80c0*/  SYNCS.PHASECHK.TRANS64.TRYWAIT P0, [R0+URZ], R2 ;  /* 0x00000002000075a7 */ /* 0x00452400080011ff */
[----:B----4-:R-:W-:Y:S05]  /*80d0*/  @!P0 NANOSLEEP.SYNCS 0x989680 ;  /* 0x009896800000895d */ /* 0x010fea0003900000 */
[----:B------:R-:W4:Y:S02]  /*80e0*/  @!P0 SYNCS.PHASECHK.TRANS64 P0, [R0+URZ], R2 ;  /* 0x00000002000085a7 */ /* 0x000f2400080010ff */
[----:B----4-:R-:W-:Y:S05]  /*80f0*/  @!P0 BRA `(.L_x_150) ;  /* 0xfffffffc00f08947 */ /* 0x010fea000383ffff */
[----:B------:R-:W-:Y:S05]  /*8100*/  BRA `(.L_x_151) ;  /* 0xffffffb400dc7947 */ /* 0x000fea000383ffff */
.L_x_61:
[----:B------:R-:W-:-:S07]  /*8110*/  MOV R0, UR6 ;  /* 0x0000000600007c02 */ /* 0x000fce0008000f00 */
.L_x_152:
[----:B-1----:R1:W2:Y:S02]  /*8120*/  SYNCS.PHASECHK.TRANS64.TRYWAIT P0, [R0+URZ], R3 ;  /* 0x00000003000075a7 */ /* 0x0022a400080011ff */
[----:B--2---:R-:W-:Y:S05]  /*8130*/  @!P0 NANOSLEEP.SYNCS 0x989680 ;  /* 0x009896800000895d */ /* 0x004fea0003900000 */
[----:B------:R-:W2:Y:S02]  /*8140*/  @!P0 SYNCS.PHASECHK.TRANS64 P0, [R0+URZ], R3 ;  /* 0x00000003000085a7 */ /* 0x000ea400080010ff */
[----:B--2---:R-:W-:Y:S05]  /*8150*/  @!P0 BRA `(.L_x_152) ;  /* 0xfffffffc00f08947 */ /* 0x004fea000383ffff */
[----:B------:R-:W-:Y:S05]  /*8160*/  BRA `(.L_x_153) ;  /* 0xffffffb400e87947 */ /* 0x000fea000383ffff */
.L_x_62:
[----:B------:R-:W-:-:S07]  /*8170*/  MOV R0, UR6 ;  /* 0x0000000600007c02 */ /* 0x000fce0008000f00 */
.L_x_154:
[----:B-1----:R1:W2:Y:S02]  /*8180*/  SYNCS.PHASECHK.TRANS64.TRYWAIT P0, [R0+URZ], R3 ;  /* 0x00000003000075a7 */ /* 0x0022a400080011ff */
[----:B--2---:R-:W-:Y:S05]  /*8190*/  @!P0 NANOSLEEP.SYNCS 0x989680 ;  /* 0x009896800000895d */ /* 0x004fea0003900000 */
[----:B------:R-:W2:Y:S02]  /*81a0*/  @!P0 SYNCS.PHASECHK.TRANS64 P0, [R0+URZ], R3 ;  /* 0x00000003000085a7 */ /* 0x000ea400080010ff */
[----:B--2---:R-:W-:Y:S05]  /*81b0*/  @!P0 BRA `(.L_x_154) ;  /* 0xfffffffc00f08947 */ /* 0x004fea000383ffff */
[----:B------:R-:W-:Y:S05]  /*81c0*/  BRA `(.L_x_155) ;  /* 0xffffffb400f47947 */ /* 0x000fea000383ffff */
.L_x_63:
[----:B-1----:R-:W-:-:S07]  /*81d0*/  MOV R0, UR7 ;  /* 0x0000000700007c02 */ /* 0x002fce0008000f00 */
.L_x_156:
[----:B-1----:R1:W2:Y:S02]  /*81e0*/  SYNCS.PHASECHK.TRANS64.TRYWAIT P0, [R0+URZ], R2 ;  /* 0x00000002000075a7 */ /* 0x0022a400080011ff */
[----:B--2---:R-:W-:Y:S05]  /*81f0*/  @!P0 NANOSLEEP.SYNCS 0x989680 ;  /* 0x009896800000895d */ /* 0x004fea0003900000 */
[----:B------:R-:W2:Y:S02]  /*8200*/  @!P0 SYNCS.PHASECHK.TRANS64 P0, [R0+URZ], R2 ;  /* 0x00000002000085a7 */ /* 0x000ea400080010ff */
[----:B--2---:R-:W-:Y:S05]  /*8210*/  @!P0 BRA `(.L_x_156) ;  /* 0xfffffffc00f08947 */ /* 0x004fea000383ffff */
[----:B------:R-:W-:Y:S05]  /*8220*/  BRA `(.L_x_157) ;  /* 0xffffffb800007947 */ /* 0x000fea000383ffff */
.L_x_68:
[----:B--2---:R2:W3:Y:S02]  /*8230*/  SYNCS.PHASECHK.TRANS64.TRYWAIT P0, [R0+URZ+0x90], R2 ;  /* 0x00009002000075a7 */ /* 0x0044e400080011ff */
[----:B---3--:R-:W-:Y:S05]  /*8240*/  @!P0 NANOSLEEP.SYNCS 0x989680 ;  /* 0x009896800000895d */ /* 0x008fea0003900000 */
[----:B------:R-:W3:Y:S02]  /*8250*/  @!P0 SYNCS.PHASECHK.TRANS64 P0, [R0+URZ+0x90], R2 ;  /* 0x00009002000085a7 */ /* 0x000ee400080010ff */
[----:B---3--:R-:W-:Y:S05]  /*8260*/  @!P0 BRA `(.L_x_68) ;  /* 0xfffffffc00f08947 */ /* 0x008fea000383ffff */
[----:B------:R-:W-:Y:S05]  /*8270*/  BRA `(.L_x_158) ;  /* 0xffffffbc00087947 */ /* 0x000fea000383ffff */
.L_x_71:
[----:B------:R-:W-:Y:S07]  /*8280*/  MOV R0, UR7 ;  /* 0x0000000700007c02 */ /* 0x000fee0008000f00 */
.L_x_159:
[----:B--2---:R2:W3:Y:S02]  /*8290*/  SYNCS.PHASECHK.TRANS64.TRYWAIT P0, [R0+URZ+0x88], R2 ;  /* 0x00008802000075a7 */ /* 0x0044e400080011ff */
[----:B---3--:R-:W-:Y:S05]  /*82a0*/  @!P0 NANOSLEEP.SYNCS 0x989680 ;  /* 0x009896800000895d */ /* 0x008fea0003900000 */
[----:B------:R-:W3:Y:S02]  /*82b0*/  @!P0 SYNCS.PHASECHK.TRANS64 P0, [R0+URZ+0x88], R2 ;  /* 0x00008802000085a7 */ /* 0x000ee400080010ff */
[----:B---3--:R-:W-:Y:S05]  /*82c0*/  @!P0 BRA `(.L_x_159) ;  /* 0xfffffffc00f08947 */ /* 0x008fea000383ffff */
[----:B------:R-:W-:Y:S05]  /*82d0*/  BRA `(.L_x_70) ;  /* 0xffffffbc00e87947 */ /* 0x000fea000383ffff */
.L_x_74:
[----:B------:R-:W-:Y:S07]  /*82e0*/  MOV R0, UR7 ;  /* 0x0000000700007c02 */ /* 0x000fee0008000f00 */
.L_x_160:
[----:B-1----:R1:W2:Y:S02]  /*82f0*/  SYNCS.PHASECHK.TRANS64.TRYWAIT P0, [R0+URZ+0x60], R14 ;  /* 0x0000600e000075a7 */ /* 0x0022a400080011ff */
[----:B--2---:R-:W-:Y:S05]  /*8300*/  @!P0 NANOSLEEP.SYNCS 0x989680 ;  /* 0x009896800000895d */ /* 0x004fea0003900000 */
[----:B------:R-:W2:Y:S02]  /*8310*/  @!P0 SYNCS.PHASECHK.TRANS64 P0, [R0+URZ+0x60], R14 ;  /* 0x0000600e000085a7 */ /* 0x000ea400080010ff */
[----:B--2---:R-:W-:Y:S05]  /*8320*/  @!P0 BRA `(.L_x_160) ;  /* 0xfffffffc00f08947 */ /* 0x004fea000383ffff */
[----:B------:R-:W-:Y:S05]  /*8330*/  BRA `(.L_x_161) ;  /* 0xffffffc000607947 */ /* 0x000fea000383ffff */
.L_x_75:
[----:B------:R-:W-:Y:S07]  /*8340*/  MOV R0, UR7 ;  /* 0x0000000700007c02 */ /* 0x000fee0008000f00 */
.L_x_162:
[----:B-1----:R1:W2:Y:S02]  /*8350*/  SYNCS.PHASECHK.TRANS64.TRYWAIT P0, [R0+URZ+0x68], R14 ;  /* 0x0000680e000075a7 */ /* 0x0022a400080011ff */
[----:B--2---:R-:W-:Y:S05]  /*8360*/  @!P0 NANOSLEEP.SYNCS 0x989680 ;  /* 0x009896800000895d */ /* 0x004fea0003900000 */
[----:B------:R-:W2:Y:S02]  /*8370*/  @!P0 SYNCS.PHASECHK.TRANS64 P0, [R0+URZ+0x68], R14 ;  /* 0x0000680e000085a7 */ /* 0x000ea400080010ff */
[----:B--2---:R-:W-:Y:S05]  /*8380*/  @!P0 BRA `(.L_x_162) ;  /* 0xfffffffc00f08947 */ /* 0x004fea000383ffff */
[----:B------:R-:W-:Y:S05]  /*8390*/  BRA `(.L_x_163) ;  /* 0xffffffc000987947 */ /* 0x000fea000383ffff */
.L_x_76:
[----:B------:R-:W-:Y:S07]  /*83a0*/  MOV R0, UR7 ;  /* 0x0000000700007c02 */ /* 0x000fee0008000f00 */
.L_x_164:
[----:B-1----:R1:W2:Y:S02]  /*83b0*/  SYNCS.PHASECHK.TRANS64.TRYWAIT P0, [R0+URZ+0x70], R14 ;  /* 0x0000700e000075a7 */ /* 0x0022a400080011ff */
[----:B--2---:R-:W-:Y:S05]  /*83c0*/  @!P0 NANOSLEEP.SYNCS 0x989680 ;  /* 0x009896800000895d */ /* 0x004fea0003900000 */
[----:B------:R-:W2:Y:S02]  /*83d0*/  @!P0 SYNCS.PHASECHK.TRANS64 P0, [R0+URZ+0x70], R14 ;  /* 0x0000700e000085a7 */ /* 0x000ea400080010ff */
[----:B--2---:R-:W-:Y:S05]  /*83e0*/  @!P0 BRA `(.L_x_164) ;  /* 0xfffffffc00f08947 */ /* 0x004fea000383ffff */
[----:B------:R-:W-:Y:S05]  /*83f0*/  BRA `(.L_x_165) ;  /* 0xffffffc000dc7947 */ /* 0x000fea000383ffff */
.L_x_77:
[----:B------:R-:W-:Y:S07]  /*8400*/  MOV R0, UR7 ;  /* 0x0000000700007c02 */ /* 0x000fee0008000f00 */
.L_x_166:
[----:B-1----:R1:W2:Y:S02]  /*8410*/  SYNCS.PHASECHK.TRANS64.TRYWAIT P0, [R0+URZ+0x78], R14 ;  /* 0x0000780e000075a7 */ /* 0x0022a400080011ff */
[----:B--2---:R-:W-:Y:S05]  /*8420*/  @!P0 NANOSLEEP.SYNCS 0x989680 ;  /* 0x009896800000895d */ /* 0x004fea0003900000 */
[----:B------:R-:W2:Y:S02]  /*8430*/  @!P0 SYNCS.PHASECHK.TRANS64 P0, [R0+URZ+0x78], R14 ;  /* 0x0000780e000085a7 */ /* 0x000ea400080010ff */
[----:B--2---:R-:W-:Y:S05]  /*8440*/  @!P0 BRA `(.L_x_166) ;  /* 0xfffffffc00f08947 */ /* 0x004fea000383ffff */
[----:B------:R-:W-:Y:S05]  /*8450*/  BRA `(.L_x_167) ;  /* 0xffffffc400607947 */ /* 0x000fea000383ffff */
.L_x_79:
[----:B------:R-:W-:-:S07]  /*8460*/  MOV R0, UR7 ;  /* 0x0000000700007c02 */ /* 0x000fce0008000f00 */
.L_x_168:
[----:B-1----:R1:W3:Y:S02]  /*8470*/  SYNCS.PHASECHK.TRANS64.TRYWAIT P0, [R0+URZ+0x60], R2 ;  /* 0x00006002000075a7 */ /* 0x0022e400080011ff */
[----:B---3--:R-:W-:Y:S05]  /*8480*/  @!P0 NANOSLEEP.SYNCS 0x989680 ;  /* 0x009896800000895d */ /* 0x008fea0003900000 */
[----:B------:R-:W3:Y:S02]  /*8490*/  @!P0 SYNCS.PHASECHK.TRANS64 P0, [R0+URZ+0x60], R2 ;  /* 0x00006002000085a7 */ /* 0x000ee400080010ff */
[----:B---3--:R-:W-:Y:S05]  /*84a0*/  @!P0 BRA `(.L_x_168) ;  /* 0xfffffffc00f08947 */ /* 0x008fea000383ffff */
[----:B------:R-:W-:Y:S05]  /*84b0*/  BRA `(.L_x_169) ;  /* 0xffffffc400d07947 */ /* 0x000fea000383ffff */
.L_x_80:
[----:B-1----:R-:W-:-:S07]  /*84c0*/  MOV R0, UR7 ;  /* 0x0000000700007c02 */ /* 0x002fce0008000f00 */
.L_x_170:
[----:B-1----:R1:W3:Y:S02]  /*84d0*/  SYNCS.PHASECHK.TRANS64.TRYWAIT P0, [R0+URZ+0x68], R2 ;  /* 0x00006802000075a7 */ /* 0x0022e400080011ff */
[----:B---3--:R-:W-:Y:S05]  /*84e0*/  @!P0 NANOSLEEP.SYNCS 0x989680 ;  /* 0x009896800000895d */ /* 0x008fea0003900000 */
[----:B------:R-:W3:Y:S02]  /*84f0*/  @!P0 SYNCS.PHASECHK.TRANS64 P0, [R0+URZ+0x68], R2 ;  /* 0x00006802000085a7 */ /* 0x000ee400080010ff */
[----:B---3--:R-:W-:Y:S05]  /*8500*/  @!P0 BRA `(.L_x_170) ;  /* 0xfffffffc00f08947 */ /* 0x008fea000383ffff */
[----:B------:R-:W-:Y:S05]  /*8510*/  BRA `(.L_x_171) ;  /* 0xffffffc400c07947 */ /* 0x000fea000383ffff */
.L_x_81:
[----:B-1----:R-:W-:-:S07]  /*8520*/  MOV R0, UR7 ;  /* 0x0000000700007c02 */ /* 0x002fce0008000f00 */
.L_x_172:
[----:B-1----:R1:W3:Y:S02]  /*8530*/  SYNCS.PHASECHK.TRANS64.TRYWAIT P0, [R0+URZ+0x70], R2 ;  /* 0x00007002000075a7 */ /* 0x0022e400080011ff */
[----:B---3--:R-:W-:Y:S05]  /*8540*/  @!P0 NANOSLEEP.SYNCS 0x989680 ;  /* 0x009896800000895d */ /* 0x008fea0003900000 */
[----:B------:R-:W3:Y:S02]  /*8550*/  @!P0 SYNCS.PHASECHK.TRANS64 P0, [R0+URZ+0x70], R2 ;  /* 0x00007002000085a7 */ /* 0x000ee400080010ff */
[----:B---3--:R-:W-:Y:S05]  /*8560*/  @!P0 BRA `(.L_x_172) ;  /* 0xfffffffc00f08947 */ /* 0x008fea000383ffff */
[----:B------:R-:W-:Y:S05]  /*8570*/  BRA `(.L_x_173) ;  /* 0xffffffc400b07947 */ /* 0x000fea000383ffff */
.L_x_83:
[----:B--2---:R2:W4:Y:S02]  /*8580*/  SYNCS.PHASECHK.TRANS64.TRYWAIT P0, [R0+URZ+0x90], R2 ;  /* 0x00009002000075a7 */ /* 0x00452400080011ff */
[----:B----4-:R-:W-:Y:S05]  /*8590*/  @!P0 NANOSLEEP.SYNCS 0x989680 ;  /* 0x009896800000895d */ /* 0x010fea0003900000 */
[----:B------:R-:W4:Y:S02]  /*85a0*/  @!P0 SYNCS.PHASECHK.TRANS64 P0, [R0+URZ+0x90], R2 ;  /* 0x00009002000085a7 */ /* 0x000f2400080010ff */
[----:B----4-:R-:W-:Y:S05]  /*85b0*/  @!P0 BRA `(.L_x_83) ;  /* 0xfffffffc00f08947 */ /* 0x010fea000383ffff */
[----:B------:R-:W-:Y:S05]  /*85c0*/  BRA `(.L_x_174) ;  /* 0xffffffc800787947 */ /* 0x000fea000383ffff */
.L_x_94:
[----:B-1----:R-:W-:Y:S04]  /*85d0*/  MOV R2, UR48 ;  /* 0x0000003000027c02 */ /* 0x002fe80008000f00 */
[----:B------:R1:W3:Y:S03]  /*85e0*/  SYNCS.PHASECHK.TRANS64.TRYWAIT P1, [R2+URZ+0x40], R3 ;  /* 0x00004003020075a7 */ /* 0x0002e600080211ff */
[----:B---3--:R-:W-:Y:S05]  /*85f0*/  @!P1 NANOSLEEP.SYNCS 0x989680 ;  /* 0x009896800000995d */ /* 0x008fea0003900000 */
[----:B------:R-:W3:Y:S02]  /*8600*/  @!P1 SYNCS.PHASECHK.TRANS64 P1, [R2+URZ+0x40], R3 ;  /* 0x00004003020095a7 */ /* 0x000ee400080210ff */
[----:B---3--:R-:W-:Y:S05]  /*8610*/  @!P1 BRA `(.L_x_94) ;  /* 0xfffffffc00ec9947 */ /* 0x008fea000383ffff */
[----:B------:R-:W-:Y:S05]  /*8620*/  BRA `(.L_x_93) ;  /* 0xffffffd400847947 */ /* 0x000fea000383ffff */
.L_x_96:
[----:B-1----:R1:W4:Y:S02]  /*8630*/  SYNCS.PHASECHK.TRANS64.TRYWAIT P0, [R84+URZ+0xb0], R0 ;  /* 0x0000b000540075a7 */ /* 0x00232400080011ff */
[----:B----4-:R-:W-:Y:S05]  /*8640*/  @!P0 NANOSLEEP.SYNCS 0x989680 ;  /* 0x009896800000895d */ /* 0x010fea0003900000 */
[----:B------:R-:W4:Y:S02]  /*8650*/  @!P0 SYNCS.PHASECHK.TRANS64 P0, [R84+URZ+0xb0], R0 ;  /* 0x0000b000540085a7 */ /* 0x000f2400080010ff */
[----:B----4-:R-:W-:Y:S05]  /*8660*/  @!P0 BRA `(.L_x_96) ;  /* 0xfffffffc00f08947 */ /* 0x010fea000383ffff */
[----:B------:R-:W-:Y:S05]  /*8670*/  BRA `(.L_x_95) ;  /* 0xffffffd400ac7947 */ /* 0x000fea000383ffff */
.L_x_105:
[----:B-1----:R1:W2:Y:S02]  /*8680*/  SYNCS.PHASECHK.TRANS64.TRYWAIT P0, [R2+URZ+0x40], R0 ;  /* 0x00004000020075a7 */ /* 0x0022a400080011ff */
[----:B--2---:R-:W-:Y:S05]  /*8690*/  @!P0 NANOSLEEP.SYNCS 0x989680 ;  /* 0x009896800000895d */ /* 0x004fea0003900000 */
[----:B------:R-:W2:Y:S02]  /*86a0*/  @!P0 SYNCS.PHASECHK.TRANS64 P0, [R2+URZ+0x40], R0 ;  /* 0x00004000020085a7 */ /* 0x000ea400080010ff */
[----:B--2---:R-:W-:Y:S05]  /*86b0*/  @!P0 BRA `(.L_x_105) ;  /* 0xfffffffc00f08947 */ /* 0x004fea000383ffff */
[----:B------:R-:W-:Y:S05]  /*86c0*/  BRA `(.L_x_104) ;  /* 0xffffffdc00487947 */ /* 0x000fea000383ffff */
.L_x_113:
[----:B-1----:R1:W2:Y:S02]  /*86d0*/  SYNCS.PHASECHK.TRANS64.TRYWAIT P0, [R0+URZ+0x40], R6 ;  /* 0x00004006000075a7 */ /* 0x0022a400080011ff */
[----:B--2---:R-:W-:Y:S05]  /*86e0*/  @!P0 NANOSLEEP.SYNCS 0x989680 ;  /* 0x009896800000895d */ /* 0x004fea0003900000 */
[----:B------:R-:W2:Y:S02]  /*86f0*/  @!P0 SYNCS.PHASECHK.TRANS64 P0, [R0+URZ+0x40], R6 ;  /* 0x00004006000085a7 */ /* 0x000ea400080010ff */
[----:B--2---:R-:W-:Y:S05]  /*8700*/  @!P0 BRA `(.L_x_113) ;  /* 0xfffffffc00f08947 */ /* 0x004fea000383ffff */
[----:B------:R-:W-:Y:S05]  /*8710*/  BRA `(.L_x_112) ;  /* 0xffffffe400087947 */ /* 0x000fea000383ffff */
.L_x_121:
[----:B-1----:R1:W2:Y:S02]  /*8720*/  SYNCS.PHASECHK.TRANS64.TRYWAIT P0, [R0+URZ+0x40], R5 ;  /* 0x00004005000075a7 */ /* 0x0022a400080011ff */
[----:B--2---:R-:W-:Y:S05]  /*8730*/  @!P0 NANOSLEEP.SYNCS 0x989680 ;  /* 0x009896800000895d */ /* 0x004fea0003900000 */
[----:B------:R-:W2:Y:S02]  /*8740*/  @!P0 SYNCS.PHASECHK.TRANS64 P0, [R0+URZ+0x40], R5 ;  /* 0x00004005000085a7 */ /* 0x000ea400080010ff */
[----:B--2---:R-:W-:Y:S05]  /*8750*/  @!P0 BRA `(.L_x_121) ;  /* 0xfffffffc00f08947 */ /* 0x004fea000383ffff */
[----:B------:R-:W-:Y:S05]  /*8760*/  BRA `(.L_x_120) ;  /* 0xffffffe800c87947 */ /* 0x000fea000383ffff */
        .weak           $__internal_0_$__cuda_sm10x_tcgen05_guardrail_trap_col_being_dealloced_not_returned_by_alloc
        .type           $__internal_0_$__cuda_sm10x_tcgen05_guardrail_trap_col_being_dealloced_not_returned_by_alloc,@function
        .size           $__internal_0_$__cuda_sm10x_tcgen05_guardrail_trap_col_being_dealloced_not_returned_by_alloc,($__internal_1_$__cuda_sm10x_tcgen05_guardrail_trap_phase_invalid_during_alloc - $__internal_0_$__cuda_sm10x_tcgen05_guardrail_trap_col_being_dealloced_not_returned_by_alloc)
$__internal_0_$__cuda_sm10x_tcgen05_guardrail_trap_col_being_dealloced_not_returned_by_alloc:
[----:B------:R-:W-:Y:S05]  /*8770*/  BPT.TRAP 0x1 ;  /* 0x000000040000795c */ /* 0x000fea0000300000 */
[----:B------:R-:W-:-:S04]  /*8780*/  HFMA2 R3, -RZ, RZ, 0, 0 ;  /* 0x00000000ff037431 */ /* 0x000fc800000001ff */
[----:B------:R-:W-:Y:S05]  /*8790*/  RET.REL.NODEC R2 `(_ZN7cutlass13device_kernelINS_4gemm6kernel13GemmUniversalIN4cute5tupleIJiiiiEEENS1_10collective13CollectiveMmaINS1_35MainloopSm100TmaUmmaWarpSpecializedILi4ELi2ELi4ENS5_IJNS4_1CILi1EEESB_SB_EEEEENS5_IJNSA_ILi128EEENSA_ILi64EEESF_EEEfNS5_IJlSB_lEEEfSH_NS4_8TiledMMAINS4_8MMA_AtomIJNS4_17SM100_MMA_TF32_SSINS_10tfloat32_tESL_fLi128ELi64ELNS4_4UMMA5MajorE0ELSN_0ELNSM_7ScaleInE0ELSO_0EEEEEENS4_6LayoutISC_NS5_IJNSA_ILi0EEESS_SS_EEEEENS5_IJNS4_10UnderscoreESV_SV_EEEEENS4_13SM90_TMA_LOADENS4_14ComposedLayoutINS4_7SwizzleILi3ELi4ELi3EEENS4_18smem_ptr_flag_bitsILi32EEENSR_INS5_IJNSA_ILi8EEENSA_ILi32EEEEEENS5_IJS15_SB_EEEEEEEvNS4_8identityESY_S19_vS1A_EENS_8epilogue10collective18CollectiveEpilogueINS1C_23Sm100TmaWarpSpecializedILi4ELi2ELi16ELb1ELb0EEEJSG_NS5_IJNSR_ISE_SB_EENSR_INSA_ILi16EEESB_EEEEEfSH_fSH_NS1C_6fusion15FusionCallbacksIS1G_NS1L_17LinearCombinationIffffLNS_15FloatRoundStyleE2EEESG_S1K_JEEENS4_5SM1004TMEM4LOAD26SM100_TMEM_LOAD_32dp32b16xESY_NSZ_INS10_ILi2ELi4ELi3EEES13_NSR_INS5_IJS14_S1I_EEENS5_IJS1I_SB_EEEEEEENS4_39AutoVectorizingCopyWithAssumedAlignmentILi128EEENS4_14SM90_TMA_STOREES1Z_S21_S21_EEEvvEEEEvNT_6ParamsE) ;  /* 0xffffff7802187950 */ /* 0x000fea0003c3ffff */
        .weak           $__internal_1_$__cuda_sm10x_tcgen05_guardrail_trap_phase_invalid_during_alloc
        .type           $__internal_1_$__cuda_sm10x_tcgen05_guardrail_trap_phase_invalid_during_alloc,@function
        .size           $__internal_1_$__cuda_sm10x_tcgen05_guardrail_trap_phase_invalid_during_alloc,($__internal_2_$__cuda_sm10x_tcgen05_guardrail_trap_unallocated_columns_being_dealloced - $__internal_1_$__cuda_sm10x_tcgen05_guardrail_trap_phase_invalid_during_alloc)
$__internal_1_$__cuda_sm10x_tcgen05_guardrail_trap_phase_invalid_during_alloc:
[----:B------:R-:W-:Y:S05]  /*87a0*/  BPT.TRAP 0x1 ;  /* 0x000000040000795c */ /* 0x000fea0000300000 */
[----:B------:R-:W-:-:S04]  /*87b0*/  MOV R3, 0x0 ;  /* 0x0000000000037802 */ /* 0x000fc80000000f00 */
[----:B------:R-:W-:Y:S05]  /*87c0*/  RET.REL.NODEC R2 `(_ZN7cutlass13device_kernelINS_4gemm6kernel13GemmUniversalIN4cute5tupleIJiiiiEEENS1_10collective13CollectiveMmaINS1_35MainloopSm100TmaUmmaWarpSpecializedILi4ELi2ELi4ENS5_IJNS4_1CILi1EEESB_SB_EEEEENS5_IJNSA_ILi128EEENSA_ILi64EEESF_EEEfNS5_IJlSB_lEEEfSH_NS4_8TiledMMAINS4_8MMA_AtomIJNS4_17SM100_MMA_TF32_SSINS_10tfloat32_tESL_fLi128ELi64ELNS4_4UMMA5MajorE0ELSN_0ELNSM_7ScaleInE0ELSO_0EEEEEENS4_6LayoutISC_NS5_IJNSA_ILi0EEESS_SS_EEEEENS5_IJNS4_10UnderscoreESV_SV_EEEEENS4_13SM90_TMA_LOADENS4_14ComposedLayoutINS4_7SwizzleILi3ELi4ELi3EEENS4_18smem_ptr_flag_bitsILi32EEENSR_INS5_IJNSA_ILi8EEENSA_ILi32EEEEEENS5_IJS15_SB_EEEEEEEvNS4_8identityESY_S19_vS1A_EENS_8epilogue10collective18CollectiveEpilogueINS1C_23Sm100TmaWarpSpecializedILi4ELi2ELi16ELb1ELb0EEEJSG_NS5_IJNSR_ISE_SB_EENSR_INSA_ILi16EEESB_EEEEEfSH_fSH_NS1C_6fusion15FusionCallbacksIS1G_NS1L_17LinearCombinationIffffLNS_15FloatRoundStyleE2EEESG_S1K_JEEENS4_5SM1004TMEM4LOAD26SM100_TMEM_LOAD_32dp32b16xESY_NSZ_INS10_ILi2ELi4ELi3EEES13_NSR_INS5_IJS14_S1I_EEENS5_IJS1I_SB_EEEEEEENS4_39AutoVectorizingCopyWithAssumedAlignmentILi128EEENS4_14SM90_TMA_STOREES1Z_S21_S21_EEEvvEEEEvNT_6ParamsE) ;  /* 0xffffff78020c7950 */ /* 0x000fea0003c3ffff */
        .weak           $__internal_2_$__cuda_sm10x_tcgen05_guardrail_trap_unallocated_columns_being_dealloced
        .type           $__internal_2_$__cuda_sm10x_tcgen05_guardrail_trap_unallocated_columns_being_dealloced,@function
        .size           $__internal_2_$__cuda_sm10x_tcgen05_guardrail_trap_unallocated_columns_being_dealloced,(.L_x_176 - $__internal_2_$__cuda_sm10x_tcgen05_guardrail_trap_unallocated_columns_being_dealloced)
$__internal_2_$__cuda_sm10x_tcgen05_guardrail_trap_unallocated_columns_being_dealloced:
[----:B------:R-:W-:Y:S05]  /*87d0*/  BPT.TRAP 0x1 ;  /* 0x000000040000795c */ /* 0x000fea0000300000 */
[----:B------:R-:W-:-:S04]  /*87e0*/  HFMA2 R3, -RZ, RZ, 0, 0 ;  /* 0x00000000ff037431 */ /* 0x000fc800000001ff */
[----:B------:R-:W-:Y:S05]  /*87f0*/  RET.REL.NODEC R2 `(_ZN7cutlass13device_kernelINS_4gemm6kernel13GemmUniversalIN4cute5tupleIJiiiiEEENS1_10collective13CollectiveMmaINS1_35MainloopSm100TmaUmmaWarpSpecializedILi4ELi2ELi4ENS5_IJNS4_1CILi1EEESB_SB_EEEEENS5_IJNSA_ILi128EEENSA_ILi64EEESF_EEEfNS5_IJlSB_lEEEfSH_NS4_8TiledMMAINS4_8MMA_AtomIJNS4_17SM100_MMA_TF32_SSINS_10tfloat32_tESL_fLi128ELi64ELNS4_4UMMA5MajorE0ELSN_0ELNSM_7ScaleInE0ELSO_0EEEEEENS4_6LayoutISC_NS5_IJNSA_ILi0EEESS_SS_EEEEENS5_IJNS4_10UnderscoreESV_SV_EEEEENS4_13SM90_TMA_LOADENS4_14ComposedLayoutINS4_7SwizzleILi3ELi4ELi3EEENS4_18smem_ptr_flag_bitsILi32EEENSR_INS5_IJNSA_ILi8EEENSA_ILi32EEEEEENS5_IJS15_SB_EEEEEEEvNS4_8identityESY_S19_vS1A_EENS_8epilogue10collective18CollectiveEpilogueINS1C_23Sm100TmaWarpSpecializedILi4ELi2ELi16ELb1ELb0EEEJSG_NS5_IJNSR_ISE_SB_EENSR_INSA_ILi16EEESB_EEEEEfSH_fSH_NS1C_6fusion15FusionCallbacksIS1G_NS1L_17LinearCombinationIffffLNS_15FloatRoundStyleE2EEESG_S1K_JEEENS4_5SM1004TMEM4LOAD26SM100_TMEM_LOAD_32dp32b16xESY_NSZ_INS10_ILi2ELi4ELi3EEES13_NSR_INS5_IJS14_S1I_EEENS5_IJS1I_SB_EEEEEEENS4_39AutoVectorizingCopyWithAssumedAlignmentILi128EEENS4_14SM90_TMA_STOREES1Z_S21_S21_EEEvvEEEEvNT_6ParamsE) ;  /* 0xffffff7802007950 */ /* 0x000fea0003c3ffff */
.L_x_175:
[----:B------:R-:W-:-:S00]  /*8800*/  BRA `(.L_x_175) ;  /* 0xfffffffc00fc7947 */ /* 0x000fc0000383ffff */
[----:B------:R-:W-:-:S00]  /*8810*/  NOP ;  /* 0x0000000000007918 */ /* 0x000fc00000000000 */
        /* <DEDUP_REMOVED lines=14> */
.L_x_176:


//--------------------- .nv.global.init           --------------------------
	.section	.nv.global.init,"aw",@progbits
.nv.global.init:
	.type		$str$27,@object
	.size		$str$27,($str$28 - $str$27)
$str$27:
        /*0000*/ 	.byte	0x28, 0x61, 0x64, 0x64, 0x72, 0x65, 0x73, 0x73, 0x20, 0x26, 0x20, 0x6d, 0x61, 0x73, 0x6b, 0x29
        /*0010*/ 	.byte	0x20, 0x3d, 0x3d, 0x20, 0x30, 0x00
	.type		$str$28,@object
	.size		$str$28,($str$26 - $str$28)
$str$28:
        /*0016*/ 	.byte	0x2f, 0x74, 0x6d, 0x70, 0x2f, 0x63, 0x75, 0x74, 0x6c, 0x61, 0x73, 0x73, 0x5f, 0x73, 0x77, 0x65
        /*0026*/ 	.byte	0x65, 0x70, 0x5f, 0x73, 0x72, 0x63, 0x2f, 0x69, 0x6e, 0x63, 0x6c, 0x75, 0x64, 0x65, 0x2f, 0x63
        /*0036*/ 	.byte	0x75, 0x74, 0x65, 0x2f, 0x70, 0x6f, 0x69, 0x6e, 0x74, 0x65, 0x72, 0x5f, 0x66, 0x6c, 0x61, 0x67
        /*0046*/ 	.byte	0x67, 0x65, 0x64, 0x2e, 0x68, 0x70, 0x70, 0x00
	.type		$str$26,@object
	.size		$str$26,($str$25 - $str$26)
$str$26:
        /*004e*/ 	.byte	0x2f, 0x74, 0x6d, 0x70, 0x2f, 0x63, 0x75, 0x74, 0x6c, 0x61, 0x73, 0x73, 0x5f, 0x73, 0x77, 0x65
        /*005e*/ 	.byte	0x65, 0x70, 0x5f, 0x73, 0x72, 0x63, 0x2f, 0x69, 0x6e, 0x63, 0x6c, 0x75, 0x64, 0x65, 0x2f, 0x63
        /*006e*/ 	.byte	0x75, 0x74, 0x65, 0x2f, 0x61, 0x74, 0x6f, 0x6d, 0x2f, 0x63, 0x6f, 0x70, 0x79, 0x5f, 0x74, 0x72
        /*007e*/ 	.byte	0x61, 0x69, 0x74, 0x73, 0x5f, 0x73, 0x6d, 0x31, 0x30, 0x30, 0x2e, 0x68, 0x70, 0x70, 0x00
	.type		$str$25,@object
	.size		$str$25,(__unnamed_1 - $str$25)
$str$25:
        /*008d*/ 	.byte	0x28, 0x28, 0x75, 0x69, 0x6e, 0x74, 0x33, 0x32, 0x5f, 0x74, 0x28, 0x74, 0x68, 0x72, 0x65, 0x61
        /*009d*/ 	.byte	0x64, 0x49, 0x64, 0x78, 0x2e, 0x78, 0x29, 0x20, 0x2f, 0x20, 0x33, 0x32, 0x29, 0x20, 0x25, 0x20
        /*00ad*/ 	.byte	0x34, 0x29, 0x20, 0x3d, 0x3d, 0x20, 0x28, 0x28, 0x28, 0x74, 0x6d, 0x65, 0x6d, 0x5f, 0x61, 0x64
        /*00bd*/ 	.byte	0x64, 0x72, 0x20, 0x3e, 0x3e, 0x20, 0x31, 0x36, 0x29, 0x20, 0x2f, 0x20, 0x33, 0x32, 0x29, 0x20
        /*00cd*/ 	.byte	0x25, 0x20, 0x34, 0x29, 0x00
	.type		__unnamed_1,@object
	.size		__unnamed_1,(__unnamed_2 - __unnamed_1)
__unnamed_1:
        /*00d2*/ 	.byte	0x61, 0x75, 0x74, 0x6f, 0x20, 0x63, 0x75, 0x74, 0x65, 0x3a, 0x3a, 0x61, 0x73, 0x5f, 0x70, 0x6f
        /* <DEDUP_REMOVED lines=23> */
        /*0252*/ 	.byte	0x43, 0x3c, 0x32, 0x30, 0x34, 0x38, 0x3e, 0x3e, 0x3e, 0x3e, 0x5d, 0x00
	.type		__unnamed_2,@object
	.size		__unnamed_2,(.L_2 - __unnamed_2)
__unnamed_2:
        /* <DEDUP_REMOVED lines=42> */
        /*04fe*/ 	.byte	0x3e, 0x5d, 0x00
.L_2:


//--------------------- .nv.shared._ZN7cutlass13device_kernelINS_4gemm6kernel13GemmUniversalIN4cute5tupleIJiiiiEEENS1_10collective13CollectiveMmaINS1_35MainloopSm100TmaUmmaWarpSpecializedILi4ELi2ELi4ENS5_IJNS4_1CILi1EEESB_SB_EEEEENS5_IJNSA_ILi128EEENSA_ILi64EEESF_EEEfNS5_IJlSB_lEEEfSH_NS4_8TiledMMAINS4_8MMA_AtomIJNS4_17SM100_MMA_TF32_SSINS_10tfloat32_tESL_fLi128ELi64ELNS4_4UMMA5MajorE0ELSN_0ELNSM_7ScaleInE0ELSO_0EEEEEENS4_6LayoutISC_NS5_IJNSA_ILi0EEESS_SS_EEEEENS5_IJNS4_10UnderscoreESV_SV_EEEEENS4_13SM90_TMA_LOADENS4_14ComposedLayoutINS4_7SwizzleILi3ELi4ELi3EEENS4_18smem_ptr_flag_bitsILi32EEENSR_INS5_IJNSA_ILi8EEENSA_ILi32EEEEEENS5_IJS15_SB_EEEEEEEvNS4_8identityESY_S19_vS1A_EENS_8epilogue10collective18CollectiveEpilogueINS1C_23Sm100TmaWarpSpecializedILi4ELi2ELi16ELb1ELb0EEEJSG_NS5_IJNSR_ISE_SB_EENSR_INSA_ILi16EEESB_EEEEEfSH_fSH_NS1C_6fusion15FusionCallbacksIS1G_NS1L_17LinearCombinationIffffLNS_15FloatRoundStyleE2EEESG_S1K_JEEENS4_5SM1004TMEM4LOAD26SM100_TMEM_LOAD_32dp32b16xESY_NSZ_INS10_ILi2ELi4ELi3EEES13_NSR_INS5_IJS14_S1I_EEENS5_IJS1I_SB_EEEEEEENS4_39AutoVectorizingCopyWithAssumedAlignmentILi128EEENS4_14SM90_TMA_STOREES1Z_S21_S21_EEEvvEEEEvNT_6ParamsE --------------------------
	.section	.nv.shared._ZN7cutlass13device_kernelINS_4gemm6kernel13GemmUniversalIN4cute5tupleIJiiiiEEENS1_10collective13CollectiveMmaINS1_35MainloopSm100TmaUmmaWarpSpecializedILi4ELi2ELi4ENS5_IJNS4_1CILi1EEESB_SB_EEEEENS5_IJNSA_ILi128EEENSA_ILi64EEESF_EEEfNS5_IJlSB_lEEEfSH_NS4_8TiledMMAINS4_8MMA_AtomIJNS4_17SM100_MMA_TF32_SSINS_10tfloat32_tESL_fLi128ELi64ELNS4_4UMMA5MajorE0ELSN_0ELNSM_7ScaleInE0ELSO_0EEEEEENS4_6LayoutISC_NS5_IJNSA_ILi0EEESS_SS_EEEEENS5_IJNS4_10UnderscoreESV_SV_EEEEENS4_13SM90_TMA_LOADENS4_14ComposedLayoutINS4_7SwizzleILi3ELi4ELi3EEENS4_18smem_ptr_flag_bitsILi32EEENSR_INS5_IJNSA_ILi8EEENSA_ILi32EEEEEENS5_IJS15_SB_EEEEEEEvNS4_8identityESY_S19_vS1A_EENS_8epilogue10collective18CollectiveEpilogueINS1C_23Sm100TmaWarpSpecializedILi4ELi2ELi16ELb1ELb0EEEJSG_NS5_IJNSR_ISE_SB_EENSR_INSA_ILi16EEESB_EEEEEfSH_fSH_NS1C_6fusion15FusionCallbacksIS1G_NS1L_17LinearCombinationIffffLNS_15FloatRoundStyleE2EEESG_S1K_JEEENS4_5SM1004TMEM4LOAD26SM100_TMEM_LOAD_32dp32b16xESY_NSZ_INS10_ILi2ELi4ELi3EEES13_NSR_INS5_IJS14_S1I_EEENS5_IJS1I_SB_EEEEEEENS4_39AutoVectorizingCopyWithAssumedAlignmentILi128EEENS4_14SM90_TMA_STOREES1Z_S21_S21_EEEvvEEEEvNT_6ParamsE,"aw",@nobits
	.sectionflags	@""
	.align	16
	.zero		1024


//--------------------- .nv.shared.reserved.0     --------------------------
	.section	.nv.shared.reserved.0,"aw",@nobits
	.weak		__nv_reservedSMEM_offset_0_alias
	.size		__nv_reservedSMEM_offset_0_alias, 0, 64
	.other		__nv_reservedSMEM_offset_0_alias,@"STO_CUDA_RESERVED_SHARED STV_DEFAULT"
__nv_reservedSMEM_offset_0_alias:
	.zero		0
.nv.shared.reserved.0:
	.zero		64
	.weak		__nv_reservedSMEM_tcgen05_partition
	.type		__nv_reservedSMEM_tcgen05_partition,@object
	.size		__nv_reservedSMEM_tcgen05_partition,(.L_0 - __nv_reservedSMEM_tcgen05_partition)
__nv_reservedSMEM_tcgen05_partition:
	.zero		32
.L_0:


//--------------------- .nv.global                --------------------------
	.section	.nv.global,"aw",@nobits
.nv.global:
	.type		_ZN40_INTERNAL_710a11b1_4_k_cu_4b28c8b5_356534cute1_E,@object
	.size		_ZN40_INTERNAL_710a11b1_4_k_cu_4b28c8b5_356534cute1_E,(_ZN40_INTERNAL_710a11b1_4_k_cu_4b28c8b5_356534cuda3std3__45__cpo6cbeginE - _ZN40_INTERNAL_710a11b1_4_k_cu_4b28c8b5_356534cute1_E)
_ZN40_INTERNAL_710a11b1_4_k_cu_4b28c8b5_356534cute1_E:
	.zero		1
	.type		_ZN40_INTERNAL_710a11b1_4_k_cu_4b28c8b5_356534cuda3std3__45__cpo6cbeginE,@object
	.size		_ZN40_INTERNAL_710a11b1_4_k_cu_4b28c8b5_356534cuda3std3__45__cpo6cbeginE,(_ZN40_INTERNAL_710a11b1_4_k_cu_4b28c8b5_356534cuda3std3__48in_placeE - _ZN40_INTERNAL_710a11b1_4_k_cu_4b28c8b5_356534cuda3std3__45__cpo6cbeginE)
_ZN40_INTERNAL_710a11b1_4_k_cu_4b28c8b5_356534cuda3std3__45__cpo6cbeginE:
	.zero		1
	.type		_ZN40_INTERNAL_710a11b1_4_k_cu_4b28c8b5_356534cuda3std3__48in_placeE,@object
	.size		_ZN40_INTERNAL_710a11b1_4_k_cu_4b28c8b5_356534cuda3std3__48in_placeE,(_ZN40_INTERNAL_710a11b1_4_k_cu_4b28c8b5_356534cuda3std6ranges3__45__cpo9iter_moveE - _ZN40_INTERNAL_710a11b1_4_k_cu_4b28c8b5_356534cuda3std3__48in_placeE)
_ZN40_INTERNAL_710a11b1_4_k_cu_4b28c8b5_356534cuda3std3__48in_placeE:
	.zero		1
	.type		_ZN40_INTERNAL_710a11b1_4_k_cu_4b28c8b5_356534cuda3std6ranges3__45__cpo9iter_moveE,@object
	.size		_ZN40_INTERNAL_710a11b1_4_k_cu_4b28c8b5_356534cuda3std6ranges3__45__cpo9iter_moveE,(_ZN40_INTERNAL_710a11b1_4_k_cu_4b28c8b5_356534cuda3std3__45__cpo5beginE - _ZN40_INTERNAL_710a11b1_4_k_cu_4b28c8b5_356534cuda3std6ranges3__45__cpo9iter_moveE)
_ZN40_INTERNAL_710a11b1_4_k_cu_4b28c8b5_356534cuda3std6ranges3__45__cpo9iter_moveE:
	.zero		1
	.type		_ZN40_INTERNAL_710a11b1_4_k_cu_4b28c8b5_356534cuda3std3__45__cpo5beginE,@object
	.size		_ZN40_INTERNAL_710a11b1_4_k_cu_4b28c8b5_356534cuda3std3__45__cpo5beginE,(_ZN40_INTERNAL_710a11b1_4_k_cu_4b28c8b5_356534cuda3std3__442_GLOBAL__N__710a11b1_4_k_cu_4b28c8b5_356536ignoreE - _ZN40_INTERNAL_710a11b1_4_k_cu_4b28c8b5_356534cuda3std3__45__cpo5beginE)
_ZN40_INTERNAL_710a11b1_4_k_cu_4b28c8b5_356534cuda3std3__45__cpo5beginE:
	.zero		1
	.type		_ZN40_INTERNAL_710a11b1_4_k_cu_4b28c8b5_356534cuda3std3__442_GLOBAL__N__710a11b1_4_k_cu_4b28c8b5_356536ignoreE,@object
	.size		_ZN40_INTERNAL_710a11b1_4_k_cu_4b28c8b5_356534cuda3std3__442_GLOBAL__N__710a11b1_4_k_cu_4b28c8b5_356536ignoreE,(_ZN40_INTERNAL_710a11b1_4_k_cu_4b28c8b5_356534cute7productE - _ZN40_INTERNAL_710a11b1_4_k_cu_4b28c8b5_356534cuda3std3__442_GLOBAL__N__710a11b1_4_k_cu_4b28c8b5_356536ignoreE)
_ZN40_INTERNAL_710a11b1_4_k_cu_4b28c8b5_356534cuda3std3__442_GLOBAL__N__710a11b1_4_k_cu_4b28c8b5_356536ignoreE:
	.zero		1
	.type		_ZN40_INTERNAL_710a11b1_4_k_cu_4b28c8b5_356534cute7productE,@object
	.size		_ZN40_INTERNAL_710a11b1_4_k_cu_4b28c8b5_356534cute7productE,(_ZN40_INTERNAL_710a11b1_4_k_cu_4b28c8b5_356534cuda3std3__45__cpo3endE - _ZN40_INTERNAL_710a11b1_4_k_cu_4b28c8b5_356534cute7productE)
_ZN40_INTERNAL_710a11b1_4_k_cu_4b28c8b5_356534cute7productE:
	.zero		1
	.type		_ZN40_INTERNAL_710a11b1_4_k_cu_4b28c8b5_356534cuda3std3__45__cpo3endE,@object
	.size		_ZN40_INTERNAL_710a11b1_4_k_cu_4b28c8b5_356534cuda3std3__45__cpo3endE,(_ZN40_INTERNAL_710a11b1_4_k_cu_4b28c8b5_356534cuda3std3__419piecewise_constructE - _ZN40_INTERNAL_710a11b1_4_k_cu_4b28c8b5_356534cuda3std3__45__cpo3endE)
_ZN40_INTERNAL_710a11b1_4_k_cu_4b28c8b5_356534cuda3std3__45__cpo3endE:
	.zero		1
	.type		_ZN40_INTERNAL_710a11b1_4_k_cu_4b28c8b5_356534cuda3std3__419piecewise_constructE,@object
	.size		_ZN40_INTERNAL_710a11b1_4_k_cu_4b28c8b5_356534cuda3std3__419piecewise_constructE,(_ZN40_INTERNAL_710a11b1_4_k_cu_4b28c8b5_356534cuda3std3__45__cpo4cendE - _ZN40_INTERNAL_710a11b1_4_k_cu_4b28c8b5_356534cuda3std3__419piecewise_constructE)
_ZN40_INTERNAL_710a11b1_4_k_cu_4b28c8b5_356534cuda3std3__419piecewise_constructE:
	.zero		1
	.type		_ZN40_INTERNAL_710a11b1_4_k_cu_4b28c8b5_356534cuda3std3__45__cpo4cendE,@object
	.size		_ZN40_INTERNAL_710a11b1_4_k_cu_4b28c8b5_356534cuda3std3__45__cpo4cendE,(_ZN40_INTERNAL_710a11b1_4_k_cu_4b28c8b5_356534cuda3std6ranges3__45__cpo4swapE - _ZN40_INTERNAL_710a11b1_4_k_cu_4b28c8b5_356534cuda3std3__45__cpo4cendE)
_ZN40_INTERNAL_710a11b1_4_k_cu_4b28c8b5_356534cuda3std3__45__cpo4cendE:
	.zero		1
	.type		_ZN40_INTERNAL_710a11b1_4_k_cu_4b28c8b5_356534cuda3std6ranges3__45__cpo4swapE,@object
	.size		_ZN40_INTERNAL_710a11b1_4_k_cu_4b28c8b5_356534cuda3std6ranges3__45__cpo4swapE,(.L_10 - _ZN40_INTERNAL_710a11b1_4_k_cu_4b28c8b5_356534cuda3std6ranges3__45__cpo4swapE)
_ZN40_INTERNAL_710a11b1_4_k_cu_4b28c8b5_356534cuda3std6ranges3__45__cpo4swapE:
	.zero		1
.L_10:


//--------------------- .nv.constant0._ZN7cutlass13device_kernelINS_4gemm6kernel13GemmUniversalIN4cute5tupleIJiiiiEEENS1_10collective13CollectiveMmaINS1_35MainloopSm100TmaUmmaWarpSpecializedILi4ELi2ELi4ENS5_IJNS4_1CILi1EEESB_SB_EEEEENS5_IJNSA_ILi128EEENSA_ILi64EEESF_EEEfNS5_IJlSB_lEEEfSH_NS4_8TiledMMAINS4_8MMA_AtomIJNS4_17SM100_MMA_TF32_SSINS_10tfloat32_tESL_fLi128ELi64ELNS4_4UMMA5MajorE0ELSN_0ELNSM_7ScaleInE0ELSO_0EEEEEENS4_6LayoutISC_NS5_IJNSA_ILi0EEESS_SS_EEEEENS5_IJNS4_10UnderscoreESV_SV_EEEEENS4_13SM90_TMA_LOADENS4_14ComposedLayoutINS4_7SwizzleILi3ELi4ELi3EEENS4_18smem_ptr_flag_bitsILi32EEENSR_INS5_IJNSA_ILi8EEENSA_ILi32EEEEEENS5_IJS15_SB_EEEEEEEvNS4_8identityESY_S19_vS1A_EENS_8epilogue10collective18CollectiveEpilogueINS1C_23Sm100TmaWarpSpecializedILi4ELi2ELi16ELb1ELb0EEEJSG_NS5_IJNSR_ISE_SB_EENSR_INSA_ILi16EEESB_EEEEEfSH_fSH_NS1C_6fusion15FusionCallbacksIS1G_NS1L_17LinearCombinationIffffLNS_15FloatRoundStyleE2EEESG_S1K_JEEENS4_5SM1004TMEM4LOAD26SM100_TMEM_LOAD_32dp32b16xESY_NSZ_INS10_ILi2ELi4ELi3EEES13_NSR_INS5_IJS14_S1I_EEENS5_IJS1I_SB_EEEEEEENS4_39AutoVectorizingCopyWithAssumedAlignmentILi128EEENS4_14SM90_TMA_STOREES1Z_S21_S21_EEEvvEEEEvNT_6ParamsE --------------------------
	.section	.nv.constant0._ZN7cutlass13device_kernelINS_4gemm6kernel13GemmUniversalIN4cute5tupleIJiiiiEEENS1_10collective13CollectiveMmaINS1_35MainloopSm100TmaUmmaWarpSpecializedILi4ELi2ELi4ENS5_IJNS4_1CILi1EEESB_SB_EEEEENS5_IJNSA_ILi128EEENSA_ILi64EEESF_EEEfNS5_IJlSB_lEEEfSH_NS4_8TiledMMAINS4_8MMA_AtomIJNS4_17SM100_MMA_TF32_SSINS_10tfloat32_tESL_fLi128ELi64ELNS4_4UMMA5MajorE0ELSN_0ELNSM_7ScaleInE0ELSO_0EEEEEENS4_6LayoutISC_NS5_IJNSA_ILi0EEESS_SS_EEEEENS5_IJNS4_10UnderscoreESV_SV_EEEEENS4_13SM90_TMA_LOADENS4_14ComposedLayoutINS4_7SwizzleILi3ELi4ELi3EEENS4_18smem_ptr_flag_bitsILi32EEENSR_INS5_IJNSA_ILi8EEENSA_ILi32EEEEEENS5_IJS15_SB_EEEEEEEvNS4_8identityESY_S19_vS1A_EENS_8epilogue10collective18CollectiveEpilogueINS1C_23Sm100TmaWarpSpecializedILi4ELi2ELi16ELb1ELb0EEEJSG_NS5_IJNSR_ISE_SB_EENSR_INSA_ILi16EEESB_EEEEEfSH_fSH_NS1C_6fusion15FusionCallbacksIS1G_NS1L_17LinearCombinationIffffLNS_15FloatRoundStyleE2EEESG_S1K_JEEENS4_5SM1004TMEM4LOAD26SM100_TMEM_LOAD_32dp32b16xESY_NSZ_INS10_ILi2ELi4ELi3EEES13_NSR_INS5_IJS14_S1I_EEENS5_IJS1I_SB_EEEEEEENS4_39AutoVectorizingCopyWithAssumedAlignmentILi128EEENS4_14SM90_TMA_STOREES1Z_S21_S21_EEEvvEEEEvNT_6ParamsE,"a",@progbits
	.sectionflags	@""
	.align	4
.nv.constant0._ZN7cutlass13device_kernelINS_4gemm6kernel13GemmUniversalIN4cute5tupleIJiiiiEEENS1_10collective13CollectiveMmaINS1_35MainloopSm100TmaUmmaWarpSpecializedILi4ELi2ELi4ENS5_IJNS4_1CILi1EEESB_SB_EEEEENS5_IJNSA_ILi128EEENSA_ILi64EEESF_EEEfNS5_IJlSB_lEEEfSH_NS4_8TiledMMAINS4_8MMA_AtomIJNS4_17SM100_MMA_TF32_SSINS_10tfloat32_tESL_fLi128ELi64ELNS4_4UMMA5MajorE0ELSN_0ELNSM_7ScaleInE0ELSO_0EEEEEENS4_6LayoutISC_NS5_IJNSA_ILi0EEESS_SS_EEEEENS5_IJNS4_10UnderscoreESV_SV_EEEEENS4_13SM90_TMA_LOADENS4_14ComposedLayoutINS4_7SwizzleILi3ELi4ELi3EEENS4_18smem_ptr_flag_bitsILi32EEENSR_INS5_IJNSA_ILi8EEENSA_ILi32EEEEEENS5_IJS15_SB_EEEEEEEvNS4_8identityESY_S19_vS1A_EENS_8epilogue10collective18CollectiveEpilogueINS1C_23Sm100TmaWarpSpecializedILi4ELi2ELi16ELb1ELb0EEEJSG_NS5_IJNSR_ISE_SB_EENSR_INSA_ILi16EEESB_EEEEEfSH_fSH_NS1C_6fusion15FusionCallbacksIS1G_NS1L_17LinearCombinationIffffLNS_15FloatRoundStyleE2EEESG_S1K_JEEENS4_5SM1004TMEM4LOAD26SM100_TMEM_LOAD_32dp32b16xESY_NSZ_INS10_ILi2ELi4ELi3EEES13_NSR_INS5_IJS14_S1I_EEENS5_IJS1I_SB_EEEEEEENS4_39AutoVectorizingCopyWithAssumedAlignmentILi128EEENS4_14SM90_TMA_STOREES1Z_S21_S21_EEEvvEEEEvNT_6ParamsE:
	.zero		2944


//--------------------- SYMBOLS --------------------------

	.type		.nv.reservedSmem.offset0,@object
	.size		.nv.reservedSmem.offset0,0x4
	.type		.nv.reservedSmem.cap,@object
	.size		.nv.reservedSmem.cap,0x4
	.type		__assertfail,@function
